//
// Generated by NVIDIA NVVM Compiler
//
// Compiler Build ID: CL-36424714
// Cuda compilation tools, release 13.0, V13.0.88
// Based on NVVM 20.0.0
//

.version 9.0
.target sm_100
.address_size 64

	// .globl	_Z13invkin_kernelPfS_S_ifi
.extern .func  (.param .b32 func_retval0) vprintf
(
	.param .b64 vprintf_param_0,
	.param .b64 vprintf_param_1
)
;
.const .align 2 .b8 weight_1_half_d[64];
.const .align 2 .b8 weight_2_half_d[128];
.const .align 2 .b8 weight_3_half_d[128];
.const .align 2 .b8 bias_1_half_d[16];
.const .align 2 .b8 bias_2_half_d[16];
.const .align 2 .b8 bias_3_half_d[16];
.const .align 4 .b8 mean_d[16];
.const .align 4 .b8 scale_d[16];
// _ZZ13invkin_kernelPfS_S_ifiE10neuron_out has been demoted
// _ZZ13invkin_kernelPfS_S_ifiE15weight_1_shared has been demoted
// _ZZ13invkin_kernelPfS_S_ifiE13bias_1_shared has been demoted
// _ZZ13invkin_kernelPfS_S_ifiE15weight_2_shared has been demoted
// _ZZ13invkin_kernelPfS_S_ifiE13bias_2_shared has been demoted
// _ZZ13invkin_kernelPfS_S_ifiE15weight_3_shared has been demoted
// _ZZ13invkin_kernelPfS_S_ifiE13bias_3_shared has been demoted
.global .align 1 .b8 $str[48] = {110, 111, 116, 32, 115, 117, 112, 112, 111, 114, 116, 101, 100, 32, 98, 108, 111, 99, 107, 32, 100, 105, 109, 101, 110, 115, 105, 111, 110, 32, 44, 32, 105, 116, 32, 109, 117, 115, 116, 32, 98, 101, 32, 50, 53, 54, 10};

.visible .entry _Z13invkin_kernelPfS_S_ifi(
	.param .u64 .ptr .align 1 _Z13invkin_kernelPfS_S_ifi_param_0,
	.param .u64 .ptr .align 1 _Z13invkin_kernelPfS_S_ifi_param_1,
	.param .u64 .ptr .align 1 _Z13invkin_kernelPfS_S_ifi_param_2,
	.param .u32 _Z13invkin_kernelPfS_S_ifi_param_3,
	.param .f32 _Z13invkin_kernelPfS_S_ifi_param_4,
	.param .u32 _Z13invkin_kernelPfS_S_ifi_param_5
)
{
	.reg .pred 	%p<59>;
	.reg .b16 	%rs<83>;
	.reg .b32 	%r<141>;
	.reg .b32 	%f<276>;
	.reg .b64 	%rd<34>;
	.reg .b64 	%fd<2>;
	// demoted variable
	.shared .align 2 .b8 _ZZ13invkin_kernelPfS_S_ifiE10neuron_out[8192];
	// demoted variable
	.shared .align 2 .b8 _ZZ13invkin_kernelPfS_S_ifiE15weight_1_shared[256];
	// demoted variable
	.shared .align 2 .b8 _ZZ13invkin_kernelPfS_S_ifiE13bias_1_shared[512];
	// demoted variable
	.shared .align 2 .b8 _ZZ13invkin_kernelPfS_S_ifiE15weight_2_shared[256];
	// demoted variable
	.shared .align 2 .b8 _ZZ13invkin_kernelPfS_S_ifiE13bias_2_shared[512];
	// demoted variable
	.shared .align 2 .b8 _ZZ13invkin_kernelPfS_S_ifiE15weight_3_shared[256];
	// demoted variable
	.shared .align 2 .b8 _ZZ13invkin_kernelPfS_S_ifiE13bias_3_shared[512];
	ld.param.u64 	%rd7, [_Z13invkin_kernelPfS_S_ifi_param_0];
	ld.param.u64 	%rd8, [_Z13invkin_kernelPfS_S_ifi_param_1];
	ld.param.u64 	%rd9, [_Z13invkin_kernelPfS_S_ifi_param_2];
	ld.param.u32 	%r12, [_Z13invkin_kernelPfS_S_ifi_param_5];
	cvta.to.global.u64 	%rd1, %rd8;
	cvta.to.global.u64 	%rd2, %rd7;
	cvta.to.global.u64 	%rd3, %rd9;
	mov.u32 	%r1, %ctaid.x;
	mul.hi.u32 	%r13, %r1, 1717986919;
	shr.u32 	%r14, %r13, 2;
	mul.lo.s32 	%r15, %r14, 10;
	sub.s32 	%r16, %r1, %r15;
	setp.ge.u32 	%p1, %r16, %r12;
	@%p1 bra 	$L__BB0_8;
	mov.u32 	%r29, %ntid.x;
	setp.eq.s32 	%p40, %r29, 256;
	@%p40 bra 	$L__BB0_3;
	mov.u64 	%rd12, $str;
	cvta.global.u64 	%rd13, %rd12;
	{ // callseq 0, 0
	.param .b64 param0;
	st.param.b64 	[param0], %rd13;
	.param .b64 param1;
	st.param.b64 	[param1], 0;
	.param .b32 retval0;
	call.uni (retval0), 
	vprintf, 
	(
	param0, 
	param1
	);
	ld.param.b32 	%r30, [retval0];
	} // callseq 0
	bra.uni 	$L__BB0_13;
$L__BB0_3:
	shl.b32 	%r2, %r1, 8;
	mov.u32 	%r3, %tid.x;
	shl.b32 	%r32, %r3, 1;
	mov.u32 	%r33, _ZZ13invkin_kernelPfS_S_ifiE15weight_1_shared;
	add.s32 	%r4, %r33, %r32;
	mov.f64 	%fd1, 0d0000000000000000;
	// begin inline asm
	{  cvt.rn.f16.f64 %rs1, %fd1;}

	// end inline asm
	st.shared.u16 	[%r4], %rs1;
	mov.u32 	%r34, _ZZ13invkin_kernelPfS_S_ifiE15weight_2_shared;
	add.s32 	%r5, %r34, %r32;
	st.shared.u16 	[%r5], %rs1;
	mov.u32 	%r35, _ZZ13invkin_kernelPfS_S_ifiE15weight_3_shared;
	add.s32 	%r6, %r35, %r32;
	st.shared.u16 	[%r6], %rs1;
	mov.u32 	%r36, _ZZ13invkin_kernelPfS_S_ifiE10neuron_out;
	add.s32 	%r37, %r36, %r32;
	st.shared.u16 	[%r37], %rs1;
	st.shared.u16 	[%r37+512], %rs1;
	st.shared.u16 	[%r37+1024], %rs1;
	st.shared.u16 	[%r37+1536], %rs1;
	st.shared.u16 	[%r37+2048], %rs1;
	st.shared.u16 	[%r37+2560], %rs1;
	st.shared.u16 	[%r37+3072], %rs1;
	st.shared.u16 	[%r37+3584], %rs1;
	st.shared.u16 	[%r37+4096], %rs1;
	st.shared.u16 	[%r37+4608], %rs1;
	st.shared.u16 	[%r37+5120], %rs1;
	st.shared.u16 	[%r37+5632], %rs1;
	st.shared.u16 	[%r37+6144], %rs1;
	st.shared.u16 	[%r37+6656], %rs1;
	st.shared.u16 	[%r37+7168], %rs1;
	st.shared.u16 	[%r37+7680], %rs1;
	bar.sync 	0;
	setp.gt.u32 	%p41, %r3, 31;
	@%p41 bra 	$L__BB0_5;
	mul.wide.u32 	%rd14, %r3, 2;
	mov.u64 	%rd15, weight_1_half_d;
	add.s64 	%rd16, %rd15, %rd14;
	ld.const.u16 	%rs2, [%rd16];
	st.shared.u16 	[%r4], %rs2;
	bra.uni 	$L__BB0_6;
$L__BB0_5:
	setp.gt.u32 	%p42, %r3, 63;
	@%p42 bra 	$L__BB0_7;
$L__BB0_6:
	mul.wide.u32 	%rd17, %r3, 2;
	mov.u64 	%rd18, weight_2_half_d;
	add.s64 	%rd19, %rd18, %rd17;
	ld.const.u16 	%rs3, [%rd19];
	st.shared.u16 	[%r5], %rs3;
	mov.u64 	%rd20, weight_3_half_d;
	add.s64 	%rd21, %rd20, %rd17;
	ld.const.u16 	%rs4, [%rd21];
	st.shared.u16 	[%r6], %rs4;
$L__BB0_7:
	add.s32 	%r38, %r2, %r3;
	shr.u32 	%r39, %r3, 5;
	mov.u32 	%r41, _ZZ13invkin_kernelPfS_S_ifiE13bias_1_shared;
	add.s32 	%r42, %r41, %r32;
	mul.wide.u32 	%rd22, %r39, 2;
	mov.u64 	%rd23, bias_1_half_d;
	add.s64 	%rd24, %rd23, %rd22;
	ld.const.u16 	%rs64, [%rd24];
	st.shared.u16 	[%r42], %rs64;
	mov.u32 	%r43, _ZZ13invkin_kernelPfS_S_ifiE13bias_2_shared;
	add.s32 	%r44, %r43, %r32;
	mov.u64 	%rd25, bias_2_half_d;
	add.s64 	%rd26, %rd25, %rd22;
	ld.const.u16 	%rs65, [%rd26];
	st.shared.u16 	[%r44], %rs65;
	mov.u32 	%r45, _ZZ13invkin_kernelPfS_S_ifiE13bias_3_shared;
	add.s32 	%r46, %r45, %r32;
	mov.u64 	%rd27, bias_3_half_d;
	add.s64 	%rd28, %rd27, %rd22;
	ld.const.u16 	%rs66, [%rd28];
	st.shared.u16 	[%r46], %rs66;
	shl.b32 	%r47, %r39, 10;
	add.s32 	%r49, %r36, %r47;
	and.b32  	%r50, %r32, 62;
	add.s32 	%r51, %r49, %r50;
	shl.b32 	%r52, %r38, 1;
	mul.wide.s32 	%rd29, %r52, 4;
	add.s64 	%rd30, %rd2, %rd29;
	ld.global.f32 	%f250, [%rd30];
	ld.const.f32 	%f251, [mean_d];
	sub.f32 	%f252, %f250, %f251;
	ld.const.f32 	%f253, [scale_d];
	mul.f32 	%f239, %f252, %f253;
	// begin inline asm
	{  cvt.rn.f16.f32 %rs5, %f239;}

	// end inline asm
	st.shared.u16 	[%r51], %rs5;
	add.s64 	%rd31, %rd1, %rd29;
	ld.global.f32 	%f254, [%rd31];
	ld.const.f32 	%f255, [mean_d+4];
	sub.f32 	%f256, %f254, %f255;
	ld.const.f32 	%f257, [scale_d+4];
	mul.f32 	%f240, %f256, %f257;
	// begin inline asm
	{  cvt.rn.f16.f32 %rs6, %f240;}

	// end inline asm
	st.shared.u16 	[%r51+64], %rs6;
	ld.global.f32 	%f258, [%rd30+4];
	ld.const.f32 	%f259, [mean_d+8];
	sub.f32 	%f260, %f258, %f259;
	ld.const.f32 	%f261, [scale_d+8];
	mul.f32 	%f241, %f260, %f261;
	// begin inline asm
	{  cvt.rn.f16.f32 %rs7, %f241;}

	// end inline asm
	st.shared.u16 	[%r51+128], %rs7;
	ld.global.f32 	%f262, [%rd31+4];
	ld.const.f32 	%f263, [mean_d+12];
	sub.f32 	%f264, %f262, %f263;
	ld.const.f32 	%f265, [scale_d+12];
	mul.f32 	%f242, %f264, %f265;
	// begin inline asm
	{  cvt.rn.f16.f32 %rs8, %f242;}

	// end inline asm
	st.shared.u16 	[%r51+192], %rs8;
	bar.sync 	0;
	mov.b32 	%r53, 32;
	wmma.load.a.sync.aligned.col.m32n8k16.shared.f16 	{%r54, %r55, %r56, %r57, %r58, %r59, %r60, %r61}, [%r49], %r53;
	mov.b32 	%r63, 8;
	wmma.load.b.sync.aligned.row.m32n8k16.shared.f16 	{%r64, %r65, %r66, %r67, %r68, %r69, %r70, %r71}, [%r33], %r63;
	wmma.load.c.sync.aligned.col.m32n8k16.shared.f16 	{%r72, %r73, %r74, %r75}, [%r41], %r53;
	wmma.mma.sync.aligned.col.row.m32n8k16.f16.f16 {%r76, %r77, %r78, %r79}, {%r54, %r55, %r56, %r57, %r58, %r59, %r60, %r61}, {%r64, %r65, %r66, %r67, %r68, %r69, %r70, %r71}, {%r72, %r73, %r74, %r75};
	mov.f32 	%f243, 0f00000000;
	// begin inline asm
	{  cvt.rn.f16.f32 %rs9, %f243;}

	// end inline asm
	mov.b32 	{%rs11, %rs14}, %r76;
	// begin inline asm
	{ .reg .pred __$temp3;
  setp.gt.f16  __$temp3, %rs11, %rs9;
  selp.u16 %rs10, 1, 0, __$temp3;}
	// end inline asm
	setp.eq.s16 	%p43, %rs10, 0;
	selp.b16 	%rs67, %rs9, %rs11, %p43;
	// begin inline asm
	{ .reg .pred __$temp3;
  setp.gt.f16  __$temp3, %rs14, %rs9;
  selp.u16 %rs13, 1, 0, __$temp3;}
	// end inline asm
	setp.eq.s16 	%p44, %rs13, 0;
	selp.b16 	%rs68, %rs9, %rs14, %p44;
	mov.b32 	%r80, {%rs67, %rs68};
	mov.b32 	{%rs17, %rs20}, %r77;
	// begin inline asm
	{ .reg .pred __$temp3;
  setp.gt.f16  __$temp3, %rs17, %rs9;
  selp.u16 %rs16, 1, 0, __$temp3;}
	// end inline asm
	setp.eq.s16 	%p45, %rs16, 0;
	selp.b16 	%rs69, %rs9, %rs17, %p45;
	// begin inline asm
	{ .reg .pred __$temp3;
  setp.gt.f16  __$temp3, %rs20, %rs9;
  selp.u16 %rs19, 1, 0, __$temp3;}
	// end inline asm
	setp.eq.s16 	%p46, %rs19, 0;
	selp.b16 	%rs70, %rs9, %rs20, %p46;
	mov.b32 	%r81, {%rs69, %rs70};
	mov.b32 	{%rs23, %rs26}, %r78;
	// begin inline asm
	{ .reg .pred __$temp3;
  setp.gt.f16  __$temp3, %rs23, %rs9;
  selp.u16 %rs22, 1, 0, __$temp3;}
	// end inline asm
	setp.eq.s16 	%p47, %rs22, 0;
	selp.b16 	%rs71, %rs9, %rs23, %p47;
	// begin inline asm
	{ .reg .pred __$temp3;
  setp.gt.f16  __$temp3, %rs26, %rs9;
  selp.u16 %rs25, 1, 0, __$temp3;}
	// end inline asm
	setp.eq.s16 	%p48, %rs25, 0;
	selp.b16 	%rs72, %rs9, %rs26, %p48;
	mov.b32 	%r82, {%rs71, %rs72};
	mov.b32 	{%rs29, %rs32}, %r79;
	// begin inline asm
	{ .reg .pred __$temp3;
  setp.gt.f16  __$temp3, %rs29, %rs9;
  selp.u16 %rs28, 1, 0, __$temp3;}
	// end inline asm
	setp.eq.s16 	%p49, %rs28, 0;
	selp.b16 	%rs73, %rs9, %rs29, %p49;
	// begin inline asm
	{ .reg .pred __$temp3;
  setp.gt.f16  __$temp3, %rs32, %rs9;
  selp.u16 %rs31, 1, 0, __$temp3;}
	// end inline asm
	setp.eq.s16 	%p50, %rs31, 0;
	selp.b16 	%rs74, %rs9, %rs32, %p50;
	mov.b32 	%r83, {%rs73, %rs74};
	wmma.store.d.sync.aligned.col.m32n8k16.shared.f16 	[%r49], {%r80, %r81, %r82, %r83}, %r53;
	wmma.load.a.sync.aligned.col.m32n8k16.shared.f16 	{%r84, %r85, %r86, %r87, %r88, %r89, %r90, %r91}, [%r49], %r53;
	mov.u32 	%r92, _ZZ13invkin_kernelPfS_S_ifiE15weight_2_shared;
	wmma.load.b.sync.aligned.row.m32n8k16.shared.f16 	{%r93, %r94, %r95, %r96, %r97, %r98, %r99, %r100}, [%r92], %r63;
	wmma.load.c.sync.aligned.col.m32n8k16.shared.f16 	{%r101, %r102, %r103, %r104}, [%r43], %r53;
	wmma.mma.sync.aligned.col.row.m32n8k16.f16.f16 {%r105, %r106, %r107, %r108}, {%r84, %r85, %r86, %r87, %r88, %r89, %r90, %r91}, {%r93, %r94, %r95, %r96, %r97, %r98, %r99, %r100}, {%r101, %r102, %r103, %r104};
	mov.b32 	{%rs35, %rs38}, %r105;
	// begin inline asm
	{ .reg .pred __$temp3;
  setp.gt.f16  __$temp3, %rs35, %rs9;
  selp.u16 %rs34, 1, 0, __$temp3;}
	// end inline asm
	setp.eq.s16 	%p51, %rs34, 0;
	selp.b16 	%rs75, %rs9, %rs35, %p51;
	// begin inline asm
	{ .reg .pred __$temp3;
  setp.gt.f16  __$temp3, %rs38, %rs9;
  selp.u16 %rs37, 1, 0, __$temp3;}
	// end inline asm
	setp.eq.s16 	%p52, %rs37, 0;
	selp.b16 	%rs76, %rs9, %rs38, %p52;
	mov.b32 	%r109, {%rs75, %rs76};
	mov.b32 	{%rs41, %rs44}, %r106;
	// begin inline asm
	{ .reg .pred __$temp3;
  setp.gt.f16  __$temp3, %rs41, %rs9;
  selp.u16 %rs40, 1, 0, __$temp3;}
	// end inline asm
	setp.eq.s16 	%p53, %rs40, 0;
	selp.b16 	%rs77, %rs9, %rs41, %p53;
	// begin inline asm
	{ .reg .pred __$temp3;
  setp.gt.f16  __$temp3, %rs44, %rs9;
  selp.u16 %rs43, 1, 0, __$temp3;}
	// end inline asm
	setp.eq.s16 	%p54, %rs43, 0;
	selp.b16 	%rs78, %rs9, %rs44, %p54;
	mov.b32 	%r110, {%rs77, %rs78};
	mov.b32 	{%rs47, %rs50}, %r107;
	// begin inline asm
	{ .reg .pred __$temp3;
  setp.gt.f16  __$temp3, %rs47, %rs9;
  selp.u16 %rs46, 1, 0, __$temp3;}
	// end inline asm
	setp.eq.s16 	%p55, %rs46, 0;
	selp.b16 	%rs79, %rs9, %rs47, %p55;
	// begin inline asm
	{ .reg .pred __$temp3;
  setp.gt.f16  __$temp3, %rs50, %rs9;
  selp.u16 %rs49, 1, 0, __$temp3;}
	// end inline asm
	setp.eq.s16 	%p56, %rs49, 0;
	selp.b16 	%rs80, %rs9, %rs50, %p56;
	mov.b32 	%r111, {%rs79, %rs80};
	mov.b32 	{%rs53, %rs56}, %r108;
	// begin inline asm
	{ .reg .pred __$temp3;
  setp.gt.f16  __$temp3, %rs53, %rs9;
  selp.u16 %rs52, 1, 0, __$temp3;}
	// end inline asm
	setp.eq.s16 	%p57, %rs52, 0;
	selp.b16 	%rs81, %rs9, %rs53, %p57;
	// begin inline asm
	{ .reg .pred __$temp3;
  setp.gt.f16  __$temp3, %rs56, %rs9;
  selp.u16 %rs55, 1, 0, __$temp3;}
	// end inline asm
	setp.eq.s16 	%p58, %rs55, 0;
	selp.b16 	%rs82, %rs9, %rs56, %p58;
	mov.b32 	%r112, {%rs81, %rs82};
	wmma.store.d.sync.aligned.col.m32n8k16.shared.f16 	[%r49], {%r109, %r110, %r111, %r112}, %r53;
	wmma.load.a.sync.aligned.col.m32n8k16.shared.f16 	{%r113, %r114, %r115, %r116, %r117, %r118, %r119, %r120}, [%r49], %r53;
	mov.u32 	%r121, _ZZ13invkin_kernelPfS_S_ifiE15weight_3_shared;
	wmma.load.b.sync.aligned.row.m32n8k16.shared.f16 	{%r122, %r123, %r124, %r125, %r126, %r127, %r128, %r129}, [%r121], %r63;
	wmma.load.c.sync.aligned.col.m32n8k16.shared.f16 	{%r130, %r131, %r132, %r133}, [%r45], %r53;
	wmma.mma.sync.aligned.col.row.m32n8k16.f16.f16 {%r134, %r135, %r136, %r137}, {%r113, %r114, %r115, %r116, %r117, %r118, %r119, %r120}, {%r122, %r123, %r124, %r125, %r126, %r127, %r128, %r129}, {%r130, %r131, %r132, %r133};
	wmma.store.d.sync.aligned.col.m32n8k16.shared.f16 	[%r49], {%r134, %r135, %r136, %r137}, %r53;
	ld.shared.u16 	%rs58, [%r51];
	// begin inline asm
	{  cvt.f32.f16 %f244, %rs58;}

	// end inline asm
	mul.f32 	%f266, %f244, 0f42C80000;
	mul.lo.s32 	%r138, %r38, 6;
	mul.wide.s32 	%rd32, %r138, 4;
	add.s64 	%rd33, %rd3, %rd32;
	st.global.f32 	[%rd33], %f266;
	ld.shared.u16 	%rs59, [%r51+64];
	// begin inline asm
	{  cvt.f32.f16 %f245, %rs59;}

	// end inline asm
	mul.f32 	%f267, %f245, 0f42C80000;
	st.global.f32 	[%rd33+4], %f267;
	ld.shared.u16 	%rs60, [%r51+128];
	// begin inline asm
	{  cvt.f32.f16 %f246, %rs60;}

	// end inline asm
	mul.f32 	%f268, %f246, 0f42C80000;
	st.global.f32 	[%rd33+8], %f268;
	ld.shared.u16 	%rs61, [%r51+192];
	// begin inline asm
	{  cvt.f32.f16 %f247, %rs61;}

	// end inline asm
	mul.f32 	%f269, %f247, 0f42C80000;
	st.global.f32 	[%rd33+12], %f269;
	ld.shared.u16 	%rs62, [%r51+256];
	// begin inline asm
	{  cvt.f32.f16 %f248, %rs62;}

	// end inline asm
	mul.f32 	%f270, %f248, 0f42C80000;
	st.global.f32 	[%rd33+16], %f270;
	ld.shared.u16 	%rs63, [%r51+320];
	// begin inline asm
	{  cvt.f32.f16 %f249, %rs63;}

	// end inline asm
	mul.f32 	%f271, %f249, 0f42C80000;
	st.global.f32 	[%rd33+20], %f271;
	bra.uni 	$L__BB0_13;
$L__BB0_8:
	mov.u32 	%r18, %ctaid.y;
	mov.u32 	%r19, %nctaid.x;
	mad.lo.s32 	%r20, %r18, %r19, %r1;
	mov.u32 	%r21, %ntid.x;
	mov.u32 	%r22, %ntid.y;
	mov.u32 	%r23, %tid.y;
	mov.u32 	%r24, %tid.x;
	mad.lo.s32 	%r25, %r20, %r22, %r23;
	mad.lo.s32 	%r7, %r25, %r21, %r24;
	shl.b32 	%r26, %r7, 1;
	mul.wide.s32 	%rd10, %r26, 4;
	add.s64 	%rd4, %rd2, %rd10;
	ld.global.f32 	%f1, [%rd4];
	add.s64 	%rd5, %rd1, %rd10;
	ld.global.f32 	%f2, [%rd5];
	mul.f32 	%f3, %f2, %f2;
	add.f32 	%f20, %f1, 0fBF800000;
	fma.rn.f32 	%f21, %f20, %f20, %f3;
	sqrt.rn.f32 	%f22, %f21;
	div.rn.f32 	%f23, %f20, %f22;
	div.rn.f32 	%f24, %f2, %f22;
	fma.rn.f32 	%f25, %f24, 0f00000000, %f23;
	setp.gt.f32 	%p2, %f25, 0f3F800000;
	setp.lt.f32 	%p3, %f25, 0fBF800000;
	selp.f32 	%f26, 0fBF800000, %f25, %p3;
	selp.f32 	%f27, 0f3F800000, %f26, %p2;
	abs.f32 	%f28, %f27;
	fma.rn.f32 	%f29, %f28, 0fBF000000, 0f3F000000;
	rsqrt.approx.ftz.f32 	%f30, %f29;
	mul.f32 	%f31, %f30, %f29;
	mul.f32 	%f32, %f30, 0fBF000000;
	fma.rn.f32 	%f33, %f31, %f32, 0f3F000000;
	fma.rn.f32 	%f34, %f31, %f33, %f31;
	setp.eq.f32 	%p4, %f28, 0f3F800000;
	selp.f32 	%f35, 0f00000000, %f34, %p4;
	setp.gt.f32 	%p5, %f28, 0f3F0F5C29;
	selp.f32 	%f36, %f35, %f28, %p5;
	copysign.f32 	%f37, %f27, %f36;
	mul.f32 	%f38, %f37, %f37;
	fma.rn.f32 	%f39, %f38, 0f3D10ECEF, 0f3C8B1ABB;
	fma.rn.f32 	%f40, %f39, %f38, 0f3CFC028C;
	fma.rn.f32 	%f41, %f40, %f38, 0f3D372139;
	fma.rn.f32 	%f42, %f41, %f38, 0f3D9993DB;
	fma.rn.f32 	%f43, %f42, %f38, 0f3E2AAAC6;
	mul.f32 	%f44, %f38, %f43;
	fma.rn.f32 	%f45, %f44, %f37, %f37;
	neg.f32 	%f46, %f45;
	selp.f32 	%f47, %f45, %f46, %p5;
	fma.rn.f32 	%f48, 0f3F6EE581, 0f3FD774EB, %f47;
	setp.gt.f32 	%p6, %f27, 0f3F0F5C29;
	selp.f32 	%f49, %f45, %f48, %p6;
	add.f32 	%f50, %f49, %f49;
	selp.f32 	%f51, %f50, %f49, %p5;
	mul.f32 	%f52, %f51, 0f42652EE0;
	mul.f32 	%f53, %f23, 0f00000000;
	setp.lt.f32 	%p7, %f24, %f53;
	neg.f32 	%f54, %f52;
	selp.f32 	%f4, %f54, %f52, %p7;
	fma.rn.f32 	%f55, %f1, %f1, %f3;
	sqrt.rn.f32 	%f56, %f55;
	div.rn.f32 	%f57, %f1, %f56;
	div.rn.f32 	%f58, %f2, %f56;
	fma.rn.f32 	%f59, %f58, 0f00000000, %f57;
	setp.gt.f32 	%p8, %f59, 0f3F800000;
	setp.lt.f32 	%p9, %f59, 0fBF800000;
	selp.f32 	%f60, 0fBF800000, %f59, %p9;
	selp.f32 	%f61, 0f3F800000, %f60, %p8;
	abs.f32 	%f62, %f61;
	fma.rn.f32 	%f63, %f62, 0fBF000000, 0f3F000000;
	rsqrt.approx.ftz.f32 	%f64, %f63;
	mul.f32 	%f65, %f64, %f63;
	mul.f32 	%f66, %f64, 0fBF000000;
	fma.rn.f32 	%f67, %f65, %f66, 0f3F000000;
	fma.rn.f32 	%f68, %f65, %f67, %f65;
	setp.eq.f32 	%p10, %f62, 0f3F800000;
	selp.f32 	%f69, 0f00000000, %f68, %p10;
	setp.gt.f32 	%p11, %f62, 0f3F0F5C29;
	selp.f32 	%f70, %f69, %f62, %p11;
	copysign.f32 	%f71, %f61, %f70;
	mul.f32 	%f72, %f71, %f71;
	fma.rn.f32 	%f73, %f72, 0f3D10ECEF, 0f3C8B1ABB;
	fma.rn.f32 	%f74, %f73, %f72, 0f3CFC028C;
	fma.rn.f32 	%f75, %f74, %f72, 0f3D372139;
	fma.rn.f32 	%f76, %f75, %f72, 0f3D9993DB;
	fma.rn.f32 	%f77, %f76, %f72, 0f3E2AAAC6;
	mul.f32 	%f78, %f72, %f77;
	fma.rn.f32 	%f79, %f78, %f71, %f71;
	neg.f32 	%f80, %f79;
	selp.f32 	%f81, %f79, %f80, %p11;
	fma.rn.f32 	%f82, 0f3F6EE581, 0f3FD774EB, %f81;
	setp.gt.f32 	%p12, %f61, 0f3F0F5C29;
	selp.f32 	%f83, %f79, %f82, %p12;
	add.f32 	%f84, %f83, %f83;
	selp.f32 	%f85, %f84, %f83, %p11;
	mul.f32 	%f86, %f85, 0f42652EE0;
	mul.f32 	%f87, %f57, 0f00000000;
	setp.lt.f32 	%p13, %f58, %f87;
	neg.f32 	%f88, %f86;
	selp.f32 	%f5, %f88, %f86, %p13;
	mov.b32 	%r139, 0;
	mov.f32 	%f272, 0f00000000;
	mov.f32 	%f273, %f272;
$L__BB0_9:
	mov.f32 	%f7, %f273;
	mov.f32 	%f6, %f272;
	add.f32 	%f8, %f6, %f4;
	add.f32 	%f273, %f5, %f8;
	add.s32 	%r139, %r139, 1;
	setp.ne.s32 	%p14, %r139, 1000;
	mov.f32 	%f272, %f5;
	@%p14 bra 	$L__BB0_9;
	add.f32 	%f90, %f1, 0fC0000000;
	fma.rn.f32 	%f91, %f90, %f90, %f3;
	sqrt.rn.f32 	%f92, %f91;
	div.rn.f32 	%f93, %f90, %f92;
	div.rn.f32 	%f94, %f2, %f92;
	fma.rn.f32 	%f95, %f94, 0f00000000, %f93;
	setp.gt.f32 	%p15, %f95, 0f3F800000;
	setp.lt.f32 	%p16, %f95, 0fBF800000;
	selp.f32 	%f96, 0fBF800000, %f95, %p16;
	selp.f32 	%f97, 0f3F800000, %f96, %p15;
	abs.f32 	%f98, %f97;
	fma.rn.f32 	%f99, %f98, 0fBF000000, 0f3F000000;
	rsqrt.approx.ftz.f32 	%f100, %f99;
	mul.f32 	%f101, %f100, %f99;
	mul.f32 	%f102, %f100, 0fBF000000;
	fma.rn.f32 	%f103, %f101, %f102, 0f3F000000;
	fma.rn.f32 	%f104, %f101, %f103, %f101;
	setp.eq.f32 	%p17, %f98, 0f3F800000;
	selp.f32 	%f105, 0f00000000, %f104, %p17;
	setp.gt.f32 	%p18, %f98, 0f3F0F5C29;
	selp.f32 	%f106, %f105, %f98, %p18;
	copysign.f32 	%f107, %f97, %f106;
	mul.f32 	%f108, %f107, %f107;
	fma.rn.f32 	%f109, %f108, 0f3D10ECEF, 0f3C8B1ABB;
	fma.rn.f32 	%f110, %f109, %f108, 0f3CFC028C;
	fma.rn.f32 	%f111, %f110, %f108, 0f3D372139;
	fma.rn.f32 	%f112, %f111, %f108, 0f3D9993DB;
	fma.rn.f32 	%f113, %f112, %f108, 0f3E2AAAC6;
	mul.f32 	%f114, %f108, %f113;
	fma.rn.f32 	%f115, %f114, %f107, %f107;
	neg.f32 	%f116, %f115;
	selp.f32 	%f117, %f115, %f116, %p18;
	fma.rn.f32 	%f118, 0f3F6EE581, 0f3FD774EB, %f117;
	setp.gt.f32 	%p19, %f97, 0f3F0F5C29;
	selp.f32 	%f119, %f115, %f118, %p19;
	add.f32 	%f120, %f119, %f119;
	selp.f32 	%f121, %f120, %f119, %p18;
	mul.f32 	%f122, %f121, 0f42652EE0;
	mul.f32 	%f123, %f93, 0f00000000;
	setp.lt.f32 	%p20, %f94, %f123;
	neg.f32 	%f124, %f122;
	selp.f32 	%f125, %f124, %f122, %p20;
	add.f32 	%f126, %f6, %f7;
	add.f32 	%f127, %f126, %f125;
	add.f32 	%f128, %f8, %f127;
	add.f32 	%f129, %f273, %f128;
	mul.lo.s32 	%r28, %r7, 6;
	mul.wide.s32 	%rd11, %r28, 4;
	add.s64 	%rd6, %rd3, %rd11;
	st.global.f32 	[%rd6], %f5;
	st.global.f32 	[%rd6+4], %f273;
	st.global.f32 	[%rd6+8], %f129;
	ld.global.f32 	%f10, [%rd4+4];
	ld.global.f32 	%f11, [%rd5+4];
	mul.f32 	%f12, %f11, %f11;
	add.f32 	%f130, %f10, 0fBF800000;
	fma.rn.f32 	%f131, %f130, %f130, %f12;
	sqrt.rn.f32 	%f132, %f131;
	div.rn.f32 	%f133, %f130, %f132;
	div.rn.f32 	%f134, %f11, %f132;
	fma.rn.f32 	%f135, %f134, 0f00000000, %f133;
	setp.gt.f32 	%p21, %f135, 0f3F800000;
	setp.lt.f32 	%p22, %f135, 0fBF800000;
	selp.f32 	%f136, 0fBF800000, %f135, %p22;
	selp.f32 	%f137, 0f3F800000, %f136, %p21;
	abs.f32 	%f138, %f137;
	fma.rn.f32 	%f139, %f138, 0fBF000000, 0f3F000000;
	rsqrt.approx.ftz.f32 	%f140, %f139;
	mul.f32 	%f141, %f140, %f139;
	mul.f32 	%f142, %f140, 0fBF000000;
	fma.rn.f32 	%f143, %f141, %f142, 0f3F000000;
	fma.rn.f32 	%f144, %f141, %f143, %f141;
	setp.eq.f32 	%p23, %f138, 0f3F800000;
	selp.f32 	%f145, 0f00000000, %f144, %p23;
	setp.gt.f32 	%p24, %f138, 0f3F0F5C29;
	selp.f32 	%f146, %f145, %f138, %p24;
	copysign.f32 	%f147, %f137, %f146;
	mul.f32 	%f148, %f147, %f147;
	fma.rn.f32 	%f149, %f148, 0f3D10ECEF, 0f3C8B1ABB;
	fma.rn.f32 	%f150, %f149, %f148, 0f3CFC028C;
	fma.rn.f32 	%f151, %f150, %f148, 0f3D372139;
	fma.rn.f32 	%f152, %f151, %f148, 0f3D9993DB;
	fma.rn.f32 	%f153, %f152, %f148, 0f3E2AAAC6;
	mul.f32 	%f154, %f148, %f153;
	fma.rn.f32 	%f155, %f154, %f147, %f147;
	neg.f32 	%f156, %f155;
	selp.f32 	%f157, %f155, %f156, %p24;
	fma.rn.f32 	%f158, 0f3F6EE581, 0f3FD774EB, %f157;
	setp.gt.f32 	%p25, %f137, 0f3F0F5C29;
	selp.f32 	%f159, %f155, %f158, %p25;
	add.f32 	%f160, %f159, %f159;
	selp.f32 	%f161, %f160, %f159, %p24;
	mul.f32 	%f162, %f161, 0f42652EE0;
	mul.f32 	%f163, %f133, 0f00000000;
	setp.lt.f32 	%p26, %f134, %f163;
	neg.f32 	%f164, %f162;
	selp.f32 	%f13, %f164, %f162, %p26;
	fma.rn.f32 	%f165, %f10, %f10, %f12;
	sqrt.rn.f32 	%f166, %f165;
	div.rn.f32 	%f167, %f10, %f166;
	div.rn.f32 	%f168, %f11, %f166;
	fma.rn.f32 	%f169, %f168, 0f00000000, %f167;
	setp.gt.f32 	%p27, %f169, 0f3F800000;
	setp.lt.f32 	%p28, %f169, 0fBF800000;
	selp.f32 	%f170, 0fBF800000, %f169, %p28;
	selp.f32 	%f171, 0f3F800000, %f170, %p27;
	abs.f32 	%f172, %f171;
	fma.rn.f32 	%f173, %f172, 0fBF000000, 0f3F000000;
	rsqrt.approx.ftz.f32 	%f174, %f173;
	mul.f32 	%f175, %f174, %f173;
	mul.f32 	%f176, %f174, 0fBF000000;
	fma.rn.f32 	%f177, %f175, %f176, 0f3F000000;
	fma.rn.f32 	%f178, %f175, %f177, %f175;
	setp.eq.f32 	%p29, %f172, 0f3F800000;
	selp.f32 	%f179, 0f00000000, %f178, %p29;
	setp.gt.f32 	%p30, %f172, 0f3F0F5C29;
	selp.f32 	%f180, %f179, %f172, %p30;
	copysign.f32 	%f181, %f171, %f180;
	mul.f32 	%f182, %f181, %f181;
	fma.rn.f32 	%f183, %f182, 0f3D10ECEF, 0f3C8B1ABB;
	fma.rn.f32 	%f184, %f183, %f182, 0f3CFC028C;
	fma.rn.f32 	%f185, %f184, %f182, 0f3D372139;
	fma.rn.f32 	%f186, %f185, %f182, 0f3D9993DB;
	fma.rn.f32 	%f187, %f186, %f182, 0f3E2AAAC6;
	mul.f32 	%f188, %f182, %f187;
	fma.rn.f32 	%f189, %f188, %f181, %f181;
	neg.f32 	%f190, %f189;
	selp.f32 	%f191, %f189, %f190, %p30;
	fma.rn.f32 	%f192, 0f3F6EE581, 0f3FD774EB, %f191;
	setp.gt.f32 	%p31, %f171, 0f3F0F5C29;
	selp.f32 	%f193, %f189, %f192, %p31;
	add.f32 	%f194, %f193, %f193;
	selp.f32 	%f195, %f194, %f193, %p30;
	mul.f32 	%f196, %f195, 0f42652EE0;
	mul.f32 	%f197, %f167, 0f00000000;
	setp.lt.f32 	%p32, %f168, %f197;
	neg.f32 	%f198, %f196;
	selp.f32 	%f14, %f198, %f196, %p32;
	mov.b32 	%r140, 0;
	mov.f32 	%f274, 0f00000000;
	mov.f32 	%f275, %f274;
$L__BB0_11:
	mov.f32 	%f16, %f275;
	mov.f32 	%f15, %f274;
	add.f32 	%f17, %f15, %f13;
	add.f32 	%f275, %f14, %f17;
	add.s32 	%r140, %r140, 1;
	setp.ne.s32 	%p33, %r140, 1000;
	mov.f32 	%f274, %f14;
	@%p33 bra 	$L__BB0_11;
	add.f32 	%f199, %f10, 0fC0000000;
	fma.rn.f32 	%f200, %f199, %f199, %f12;
	sqrt.rn.f32 	%f201, %f200;
	div.rn.f32 	%f202, %f199, %f201;
	div.rn.f32 	%f203, %f11, %f201;
	fma.rn.f32 	%f204, %f203, 0f00000000, %f202;
	setp.gt.f32 	%p34, %f204, 0f3F800000;
	setp.lt.f32 	%p35, %f204, 0fBF800000;
	selp.f32 	%f205, 0fBF800000, %f204, %p35;
	selp.f32 	%f206, 0f3F800000, %f205, %p34;
	abs.f32 	%f207, %f206;
	fma.rn.f32 	%f208, %f207, 0fBF000000, 0f3F000000;
	rsqrt.approx.ftz.f32 	%f209, %f208;
	mul.f32 	%f210, %f209, %f208;
	mul.f32 	%f211, %f209, 0fBF000000;
	fma.rn.f32 	%f212, %f210, %f211, 0f3F000000;
	fma.rn.f32 	%f213, %f210, %f212, %f210;
	setp.eq.f32 	%p36, %f207, 0f3F800000;
	selp.f32 	%f214, 0f00000000, %f213, %p36;
	setp.gt.f32 	%p37, %f207, 0f3F0F5C29;
	selp.f32 	%f215, %f214, %f207, %p37;
	copysign.f32 	%f216, %f206, %f215;
	mul.f32 	%f217, %f216, %f216;
	fma.rn.f32 	%f218, %f217, 0f3D10ECEF, 0f3C8B1ABB;
	fma.rn.f32 	%f219, %f218, %f217, 0f3CFC028C;
	fma.rn.f32 	%f220, %f219, %f217, 0f3D372139;
	fma.rn.f32 	%f221, %f220, %f217, 0f3D9993DB;
	fma.rn.f32 	%f222, %f221, %f217, 0f3E2AAAC6;
	mul.f32 	%f223, %f217, %f222;
	fma.rn.f32 	%f224, %f223, %f216, %f216;
	neg.f32 	%f225, %f224;
	selp.f32 	%f226, %f224, %f225, %p37;
	fma.rn.f32 	%f227, 0f3F6EE581, 0f3FD774EB, %f226;
	setp.gt.f32 	%p38, %f206, 0f3F0F5C29;
	selp.f32 	%f228, %f224, %f227, %p38;
	add.f32 	%f229, %f228, %f228;
	selp.f32 	%f230, %f229, %f228, %p37;
	mul.f32 	%f231, %f230, 0f42652EE0;
	mul.f32 	%f232, %f202, 0f00000000;
	setp.lt.f32 	%p39, %f203, %f232;
	neg.f32 	%f233, %f231;
	selp.f32 	%f234, %f233, %f231, %p39;
	add.f32 	%f235, %f15, %f16;
	add.f32 	%f236, %f235, %f234;
	add.f32 	%f237, %f17, %f236;
	add.f32 	%f238, %f275, %f237;
	st.global.f32 	[%rd6+12], %f14;
	st.global.f32 	[%rd6+16], %f275;
	st.global.f32 	[%rd6+20], %f238;
$L__BB0_13:
	ret;

}


// ===== COMPILED SASS (sm_100) =====

	.target	sm_100

	.elftype	@"ET_EXEC"


//--------------------- .note.nv.tkinfo           --------------------------
	.section	.note.nv.tkinfo,"",@"SHT_NOTE"
	.sectionflags	@"SHF_NOTE_NV_TKINFO"
	.tkinfo
        /*0018*/ 	.word	0x00000002
        /*0030*/ 	.string	""
        /*0030*/ 	.string	"ptxas"
        /*0030*/ 	.string	"Cuda compilation tools, release 13.0, V13.0.88"
        /*0030*/ 	.string	"Build cuda_13.0.r13.0/compiler.36424714_0"
        /*0030*/ 	.string	"-arch sm_100 -m 64 "



//--------------------- .note.nv.cuinfo           --------------------------
	.section	.note.nv.cuinfo,"",@"SHT_NOTE"
	.sectionflags	@"SHF_NOTE_NV_CUINFO"
        /*0018*/ 	.short	0x0002
        /*001a*/ 	.short	0x0064
        /*001c*/ 	.short	0x0082
	.zero		2


//--------------------- .nv.info                  --------------------------
	.section	.nv.info,"",@"SHT_CUDA_INFO"
	.align	4


	//----- nvinfo : EIATTR_REGCOUNT
	.align		4
        /*0000*/ 	.byte	0x04, 0x2f
        /*0002*/ 	.short	(.L_10 - .L_9)
	.align		4
.L_9:
        /*0004*/ 	.word	index@(_Z13invkin_kernelPfS_S_ifi)
        /*0008*/ 	.word	0x0000001c


	//----- nvinfo : EIATTR_FRAME_SIZE
	.align		4
.L_10:
        /*000c*/ 	.byte	0x04, 0x11
        /*000e*/ 	.short	(.L_12 - .L_11)
	.align		4
.L_11:
        /*0010*/ 	.word	index@($__internal_1_$__cuda_sm3x_div_rn_noftz_f32_slowpath)
        /*0014*/ 	.word	0x00000000


	//----- nvinfo : EIATTR_FRAME_SIZE
	.align		4
.L_12:
        /*0018*/ 	.byte	0x04, 0x11
        /*001a*/ 	.short	(.L_14 - .L_13)
	.align		4
.L_13:
        /*001c*/ 	.word	index@($__internal_0_$__cuda_sm20_sqrt_rn_f32_slowpath)
        /*0020*/ 	.word	0x00000000


	//----- nvinfo : EIATTR_FRAME_SIZE
	.align		4
.L_14:
        /*0024*/ 	.byte	0x04, 0x11
        /*0026*/ 	.short	(.L_16 - .L_15)
	.align		4
.L_15:
        /*0028*/ 	.word	index@(_Z13invkin_kernelPfS_S_ifi)
        /*002c*/ 	.word	0x00000000


	//----- nvinfo : EIATTR_MIN_STACK_SIZE
	.align		4
.L_16:
        /*0030*/ 	.byte	0x04, 0x12
        /*0032*/ 	.short	(.L_18 - .L_17)
	.align		4
.L_17:
        /*0034*/ 	.word	index@(_Z13invkin_kernelPfS_S_ifi)
        /*0038*/ 	.word	0x00000000
.L_18:


//--------------------- .nv.compat                --------------------------
	.section	.nv.compat,"",@"SHT_CUDA_COMPAT_INFO"
	.align	4
        /*0000*/ 	.byte	0x02, 0x09, 0x00, 0x00, 0x02, 0x02, 0x01, 0x00, 0x02, 0x05, 0x05, 0x00, 0x03, 0x07, 0x01, 0x01
        /*0010*/ 	.byte	0x02, 0x03, 0x00, 0x00, 0x02, 0x06, 0x01, 0x00, 0x04, 0x0b, 0x08, 0x00, 0x01, 0x00, 0x00, 0x00
        /*0020*/ 	.byte	0x00, 0x00, 0x00, 0x00


//--------------------- .nv.info._Z13invkin_kernelPfS_S_ifi --------------------------
	.section	.nv.info._Z13invkin_kernelPfS_S_ifi,"",@"SHT_CUDA_INFO"
	.sectionflags	@""
	.align	4


	//----- nvinfo : EIATTR_CUDA_API_VERSION
	.align		4
        /*0000*/ 	.byte	0x04, 0x37
        /*0002*/ 	.short	(.L_20 - .L_19)
.L_19:
        /*0004*/ 	.word	0x00000082


	//----- nvinfo : EIATTR_KPARAM_INFO
	.align		4
.L_20:
        /*0008*/ 	.byte	0x04, 0x17
        /*000a*/ 	.short	(.L_22 - .L_21)
.L_21:
        /*000c*/ 	.word	0x00000000
        /*0010*/ 	.short	0x0005
        /*0012*/ 	.short	0x0020
        /*0014*/ 	.byte	0x00, 0xf0, 0x11, 0x00


	//----- nvinfo : EIATTR_KPARAM_INFO
	.align		4
.L_22:
        /*0018*/ 	.byte	0x04, 0x17
        /*001a*/ 	.short	(.L_24 - .L_23)
.L_23:
        /*001c*/ 	.word	0x00000000
        /*0020*/ 	.short	0x0004
        /*0022*/ 	.short	0x001c
        /*0024*/ 	.byte	0x00, 0xf0, 0x11, 0x00


	//----- nvinfo : EIATTR_KPARAM_INFO
	.align		4
.L_24:
        /*0028*/ 	.byte	0x04, 0x17
        /*002a*/ 	.short	(.L_26 - .L_25)
.L_25:
        /*002c*/ 	.word	0x00000000
        /*0030*/ 	.short	0x0003
        /*0032*/ 	.short	0x0018
        /*0034*/ 	.byte	0x00, 0xf0, 0x11, 0x00


	//----- nvinfo : EIATTR_KPARAM_INFO
	.align		4
.L_26:
        /*0038*/ 	.byte	0x04, 0x17
        /*003a*/ 	.short	(.L_28 - .L_27)
.L_27:
        /*003c*/ 	.word	0x00000000
        /*0040*/ 	.short	0x0002
        /*0042*/ 	.short	0x0010
        /*0044*/ 	.byte	0x00, 0xf5, 0x21, 0x00


	//----- nvinfo : EIATTR_KPARAM_INFO
	.align		4
.L_28:
        /*0048*/ 	.byte	0x04, 0x17
        /*004a*/ 	.short	(.L_30 - .L_29)
.L_29:
        /*004c*/ 	.word	0x00000000
        /*0050*/ 	.short	0x0001
        /*0052*/ 	.short	0x0008
        /*0054*/ 	.byte	0x00, 0xf5, 0x21, 0x00


	//----- nvinfo : EIATTR_KPARAM_INFO
	.align		4
.L_30:
        /*0058*/ 	.byte	0x04, 0x17
        /*005a*/ 	.short	(.L_32 - .L_31)
.L_31:
        /*005c*/ 	.word	0x00000000
        /*0060*/ 	.short	0x0000
        /*0062*/ 	.short	0x0000
        /*0064*/ 	.byte	0x00, 0xf5, 0x21, 0x00


	//----- nvinfo : EIATTR_SPARSE_MMA_MASK
	.align		4
.L_32:
        /*0068*/ 	.byte	0x03, 0x50
        /*006a*/ 	.short	0x0000


	//----- nvinfo : EIATTR_WMMA_USED
	.align		4
        /*006c*/ 	.byte	0x01, 0x2b
	.zero		2


	//----- nvinfo : EIATTR_MAXREG_COUNT
	.align		4
        /*0070*/ 	.byte	0x03, 0x1b
        /*0072*/ 	.short	0x00ff


	//----- nvinfo : EIATTR_NUM_BARRIERS
	.align		4
        /*0074*/ 	.byte	0x02, 0x4c
        /*0076*/ 	.byte	0x01
	.zero		1


	//----- nvinfo : EIATTR_EXTERNS
	.align		4
        /*0078*/ 	.byte	0x04, 0x0f
        /*007a*/ 	.short	(.L_34 - .L_33)


	//   ....[0]....
	.align		4
.L_33:
        /*007c*/ 	.word	index@(vprintf)


	//----- nvinfo : EIATTR_MERCURY_ISA_VERSION
	.align		4
.L_34:
        /*0080*/ 	.byte	0x03, 0x5f
        /*0082*/ 	.short	0x0101


	//----- nvinfo : EIATTR_VRC_CTA_INIT_COUNT
	.align		4
        /*0084*/ 	.byte	0x02, 0x4a
	.zero		1
	.zero		1


	//----- nvinfo : EIATTR_SYSCALL_OFFSETS
	.align		4
        /*0088*/ 	.byte	0x04, 0x46
        /*008a*/ 	.short	(.L_36 - .L_35)


	//   ....[0]....
.L_35:
        /*008c*/ 	.word	0x00000130


	//----- nvinfo : EIATTR_EXIT_INSTR_OFFSETS
	.align		4
.L_36:
        /*0090*/ 	.byte	0x04, 0x1c
        /*0092*/ 	.short	(.L_38 - .L_37)


	//   ....[0]....
.L_37:
        /*0094*/ 	.word	0x00000140


	//   ....[1]....
        /*0098*/ 	.word	0x000010f0


	//   ....[2]....
        /*009c*/ 	.word	0x00003170


	//----- nvinfo : EIATTR_CRS_STACK_SIZE
	.align		4
.L_38:
        /*00a0*/ 	.byte	0x04, 0x1e
        /*00a2*/ 	.short	(.L_40 - .L_39)
.L_39:
        /*00a4*/ 	.word	0x00000000


	//----- nvinfo : EIATTR_CBANK_PARAM_SIZE
	.align		4
.L_40:
        /*00a8*/ 	.byte	0x03, 0x19
        /*00aa*/ 	.short	0x0024


	//----- nvinfo : EIATTR_PARAM_CBANK
	.align		4
        /*00ac*/ 	.byte	0x04, 0x0a
        /*00ae*/ 	.short	(.L_42 - .L_41)
	.align		4
.L_41:
        /*00b0*/ 	.word	index@(.nv.constant0._Z13invkin_kernelPfS_S_ifi)
        /*00b4*/ 	.short	0x0380
        /*00b6*/ 	.short	0x0024


	//----- nvinfo : EIATTR_SW_WAR
	.align		4
.L_42:
        /*00b8*/ 	.byte	0x04, 0x36
        /*00ba*/ 	.short	(.L_44 - .L_43)
.L_43:
        /*00bc*/ 	.word	0x00000008
.L_44:


//--------------------- .nv.callgraph             --------------------------
	.section	.nv.callgraph,"",@"SHT_CUDA_CALLGRAPH"
	.align	4
	.sectionentsize	8
	.align		4
        /*0000*/ 	.word	0x00000000
	.align		4
        /*0004*/ 	.word	0xffffffff
	.align		4
        /*0008*/ 	.word	index@(_Z13invkin_kernelPfS_S_ifi)
	.align		4
        /*000c*/ 	.word	index@(vprintf)
	.align		4
        /*0010*/ 	.word	0x00000000
	.align		4
        /*0014*/ 	.word	0xfffffffe
	.align		4
        /*0018*/ 	.word	0x00000000
	.align		4
        /*001c*/ 	.word	0xfffffffd
	.align		4
        /*0020*/ 	.word	0x00000000
	.align		4
        /*0024*/ 	.word	0xfffffffc


//--------------------- .nv.constant4             --------------------------
	.section	.nv.constant4,"a",@progbits
	.align	8
	.align		8
.nv.constant4:
        /*0000*/ 	.dword	vprintf
	.align		8
        /*0008*/ 	.dword	$str


//--------------------- .nv.constant3             --------------------------
	.section	.nv.constant3,"a",@progbits
	.align	4
.nv.constant3:
	.type		weight_1_half_d,@object
	.size		weight_1_half_d,(weight_2_half_d - weight_1_half_d)
weight_1_half_d:
	.zero		64
	.type		weight_2_half_d,@object
	.size		weight_2_half_d,(weight_3_half_d - weight_2_half_d)
weight_2_half_d:
	.zero		128
	.type		weight_3_half_d,@object
	.size		weight_3_half_d,(bias_1_half_d - weight_3_half_d)
weight_3_half_d:
	.zero		128
	.type		bias_1_half_d,@object
	.size		bias_1_half_d,(bias_2_half_d - bias_1_half_d)
bias_1_half_d:
	.zero		16
	.type		bias_2_half_d,@object
	.size		bias_2_half_d,(bias_3_half_d - bias_2_half_d)
bias_2_half_d:
	.zero		16
	.type		bias_3_half_d,@object
	.size		bias_3_half_d,(mean_d - bias_3_half_d)
bias_3_half_d:
	.zero		16
	.type		mean_d,@object
	.size		mean_d,(scale_d - mean_d)
mean_d:
	.zero		16
	.type		scale_d,@object
	.size		scale_d,(.L_7 - scale_d)
scale_d:
	.zero		16
.L_7:


//--------------------- .text._Z13invkin_kernelPfS_S_ifi --------------------------
	.section	.text._Z13invkin_kernelPfS_S_ifi,"ax",@progbits
	.align	128
        .global         _Z13invkin_kernelPfS_S_ifi
        .type           _Z13invkin_kernelPfS_S_ifi,@function
        .size           _Z13invkin_kernelPfS_S_ifi,(.L_x_63 - _Z13invkin_kernelPfS_S_ifi)
        .other          _Z13invkin_kernelPfS_S_ifi,@"STO_CUDA_ENTRY STV_DEFAULT"
_Z13invkin_kernelPfS_S_ifi:
.text._Z13invkin_kernelPfS_S_ifi:
[----:B------:R-:W0:Y:S01]  /*0000*/  LDC R1, c[0x0][0x37c] ;  /* 0x0000df00ff017b82 */ /* 0x000e220000000800 */
[----:B------:R-:W1:Y:S01]  /*0010*/  S2R R9, SR_CTAID.X ;  /* 0x0000000000097919 */ /* 0x000e620000002500 */
[----:B------:R-:W2:Y:S01]  /*0020*/  LDCU UR4, c[0x0][0x3a0] ;  /* 0x00007400ff0477ac */ /* 0x000ea20008000800 */
[----:B------:R-:W3:Y:S01]  /*0030*/  LDCU.64 UR12, c[0x0][0x358] ;  /* 0x00006b00ff0c77ac */ /* 0x000ee20008000a00 */
[----:B-1----:R-:W-:-:S05]  /*0040*/  IMAD.HI.U32 R0, R9, 0x66666667, RZ ;  /* 0x6666666709007827 */ /* 0x002fca00078e00ff */
[----:B------:R-:W-:-:S05]  /*0050*/  SHF.R.U32.HI R0, RZ, 0x2, R0 ;  /* 0x00000002ff007819 */ /* 0x000fca0000011600 */
[----:B------:R-:W-:-:S05]  /*0060*/  IMAD R0, R0, -0xa, R9 ;  /* 0xfffffff600007824 */ /* 0x000fca00078e0209 */
[----:B--2---:R-:W-:-:S13]  /*0070*/  ISETP.GE.U32.AND P0, PT, R0, UR4, PT ;  /* 0x0000000400007c0c */ /* 0x004fda000bf06070 */
[----:B0--3--:R-:W-:Y:S05]  /*0080*/  @P0 BRA `(.L_x_0) ;  /* 0x00000010001c0947 */ /* 0x009fea0003800000 */
[----:B------:R-:W0:Y:S02]  /*0090*/  LDCU UR4, c[0x0][0x360] ;  /* 0x00006c00ff0477ac */ /* 0x000e240008000800 */
[----:B0-----:R-:W-:-:S09]  /*00a0*/  UISETP.NE.AND UP0, UPT, UR4, 0x100, UPT ;  /* 0x000001000400788c */ /* 0x001fd2000bf05270 */
[----:B------:R-:W-:Y:S05]  /*00b0*/  BRA.U !UP0, `(.L_x_1) ;  /* 0x0000000108247547 */ /* 0x000fea000b800000 */
[----:B------:R-:W-:Y:S01]  /*00c0*/  MOV R0, 0x0 ;  /* 0x0000000000007802 */ /* 0x000fe20000000f00 */
[----:B------:R-:W0:Y:S01]  /*00d0*/  LDCU.64 UR4, c[0x4][0x8] ;  /* 0x01000100ff0477ac */ /* 0x000e220008000a00 */
[----:B------:R-:W-:Y:S02]  /*00e0*/  CS2R R6, SRZ ;  /* 0x0000000000067805 */ /* 0x000fe4000001ff00 */
[----:B------:R1:W2:Y:S01]  /*00f0*/  LDC.64 R2, c[0x4][R0] ;  /* 0x0100000000027b82 */ /* 0x0002a20000000a00 */
[----:B0-----:R-:W-:Y:S02]  /*0100*/  MOV R4, UR4 ;  /* 0x0000000400047c02 */ /* 0x001fe40008000f00 */
[----:B-1----:R-:W-:-:S07]  /*0110*/  MOV R5, UR5 ;  /* 0x0000000500057c02 */ /* 0x002fce0008000f00 */
[----:B------:R-:W-:-:S07]  /*0120*/  LEPC R20, `(.L_x_2) ;  /* 0x000000001014794e */ /* 0x000fce0000000000 */
[----:B--2---:R-:W-:Y:S05]  /*0130*/  CALL.ABS.NOINC R2 ;  /* 0x0000000002007343 */ /* 0x004fea0003c00000 */
.L_x_2:
[----:B------:R-:W-:Y:S05]  /*0140*/  EXIT ;  /* 0x000000000000794d */ /* 0x000fea0003800000 */
.L_x_1:
[----:B------:R-:W0:Y:S01]  /*0150*/  S2R R16, SR_TID.X ;  /* 0x0000000000107919 */ /* 0x000e220000002100 */
[----:B------:R-:W1:Y:S01]  /*0160*/  S2UR UR14, SR_CgaCtaId ;  /* 0x00000000000e79c3 */ /* 0x000e620000008800 */
[----:B------:R-:W-:Y:S01]  /*0170*/  UMOV UR10, 0x400 ;  /* 0x00000400000a7882 */ /* 0x000fe20000000000 */
[----:B------:R-:W-:Y:S01]  /*0180*/  BSSY.RECONVERGENT B0, `(.L_x_3) ;  /* 0x000002c000007945 */ /* 0x000fe20003800200 */
[----:B------:R-:W-:-:S03]  /*0190*/  UIADD3 UR4, UPT, UPT, UR10, 0x2000, URZ ;  /* 0x000020000a047890 */ /* 0x000fc6000fffe0ff */
[----:B------:R-:W-:Y:S01]  /*01a0*/  BSSY.RELIABLE B1, `(.L_x_4) ;  /* 0x0000024000017945 */ /* 0x000fe20003800100 */
[----:B------:R-:W-:Y:S02]  /*01b0*/  UIADD3 UR5, UPT, UPT, UR10, 0x2300, URZ ;  /* 0x000023000a057890 */ /* 0x000fe4000fffe0ff */
[----:B------:R-:W-:Y:S02]  /*01c0*/  UIADD3 UR6, UPT, UPT, UR10, 0x2600, URZ ;  /* 0x000026000a067890 */ /* 0x000fe4000fffe0ff */
[----:B-1----:R-:W-:Y:S02]  /*01d0*/  ULEA UR4, UR14, UR4, 0x18 ;  /* 0x000000040e047291 */ /* 0x002fe4000f8ec0ff */
[----:B------:R-:W-:Y:S02]  /*01e0*/  ULEA UR5, UR14, UR5, 0x18 ;  /* 0x000000050e057291 */ /* 0x000fe4000f8ec0ff */
[----:B------:R-:W-:Y:S02]  /*01f0*/  ULEA UR6, UR14, UR6, 0x18 ;  /* 0x000000060e067291 */ /* 0x000fe4000f8ec0ff */
[----:B------:R-:W-:Y:S01]  /*0200*/  ULEA UR11, UR14, UR10, 0x18 ;  /* 0x0000000a0e0b7291 */ /* 0x000fe2000f8ec0ff */
[C---:B0-----:R-:W-:Y:S01]  /*0210*/  ISETP.GT.U32.AND P0, PT, R16.reuse, 0x1f, PT ;  /* 0x0000001f1000780c */ /* 0x041fe20003f04070 */
[----:B------:R-:W-:-:S05]  /*0220*/  IMAD.SHL.U32 R4, R16, 0x2, RZ ;  /* 0x0000000210047824 */ /* 0x000fca00078e00ff */
[----:B------:R0:W-:Y:S04]  /*0230*/  STS.U16 [R4+UR4], RZ ;  /* 0x000000ff04007988 */ /* 0x0001e80008000404 */
[----:B------:R0:W-:Y:S03]  /*0240*/  STS.U16 [R4+UR5], RZ ;  /* 0x000000ff04007988 */ /* 0x0001e60008000405 */
[----:B------:R-:W-:Y:S01]  /*0250*/  @!P0 SHF.L.U32 R0, R16, 0x1, RZ ;  /* 0x0000000110008819 */ /* 0x000fe200000006ff */
[----:B------:R0:W-:Y:S03]  /*0260*/  STS.U16 [R4+UR6], RZ ;  /* 0x000000ff04007988 */ /* 0x0001e60008000406 */
[----:B------:R-:W1:Y:S01]  /*0270*/  @!P0 LDC.U16 R3, c[0x3][R0] ;  /* 0x00c0000000038b82 */ /* 0x000e620000000400 */
[----:B------:R0:W-:Y:S04]  /*0280*/  STS.U16 [R4+UR11], RZ ;  /* 0x000000ff04007988 */ /* 0x0001e8000800040b */
[----:B------:R0:W-:Y:S04]  /*0290*/  STS.U16 [R4+UR11+0x200], RZ ;  /* 0x000200ff04007988 */ /* 0x0001e8000800040b */
        /* <DEDUP_REMOVED lines=13> */
[----:B------:R0:W-:Y:S01]  /*0370*/  STS.U16 [R4+UR11+0x1e00], RZ ;  /* 0x001e00ff04007988 */ /* 0x0001e2000800040b */
[----:B------:R-:W-:Y:S06]  /*0380*/  BAR.SYNC.DEFER_BLOCKING 0x0 ;  /* 0x0000000000007b1d */ /* 0x000fec0000010000 */
[----:B-1----:R0:W-:Y:S01]  /*0390*/  @!P0 STS.U16 [R4+UR4], R3 ;  /* 0x0000000304008988 */ /* 0x0021e20008000404 */
[----:B------:R-:W-:Y:S05]  /*03a0*/  @!P0 BRA `(.L_x_5) ;  /* 0x00000000000c8947 */ /* 0x000fea0003800000 */
[----:B------:R-:W-:-:S13]  /*03b0*/  ISETP.GT.U32.AND P0, PT, R16, 0x3f, PT ;  /* 0x0000003f1000780c */ /* 0x000fda0003f04070 */
[----:B------:R-:W-:Y:S05]  /*03c0*/  @P0 BREAK.RELIABLE B1 ;  /* 0x0000000000010942 */ /* 0x000fea0003800100 */
[----:B------:R-:W-:Y:S05]  /*03d0*/  @P0 BRA `(.L_x_6) ;  /* 0x0000000000180947 */ /* 0x000fea0003800000 */
.L_x_5:
[----:B------:R-:W-:Y:S05]  /*03e0*/  BSYNC.RELIABLE B1 ;  /* 0x0000000000017941 */ /* 0x000fea0003800100 */
.L_x_4:
[----:B------:R-:W-:-:S04]  /*03f0*/  SHF.L.U32 R0, R16, 0x1, RZ ;  /* 0x0000000110007819 */ /* 0x000fc800000006ff */
[----:B0-----:R-:W0:Y:S08]  /*0400*/  LDC.U16 R3, c[0x3][R0+0x40] ;  /* 0x00c0100000037b82 */ /* 0x001e300000000400 */
[----:B------:R-:W1:Y:S01]  /*0410*/  LDC.U16 R5, c[0x3][R0+0xc0] ;  /* 0x00c0300000057b82 */ /* 0x000e620000000400 */
[----:B0-----:R2:W-:Y:S04]  /*0420*/  STS.U16 [R4+UR5], R3 ;  /* 0x0000000304007988 */ /* 0x0015e80008000405 */
[----:B-1----:R2:W-:Y:S02]  /*0430*/  STS.U16 [R4+UR6], R5 ;  /* 0x0000000504007988 */ /* 0x0025e40008000406 */
.L_x_6:
[----:B------:R-:W-:Y:S05]  /*0440*/  BSYNC.RECONVERGENT B0 ;  /* 0x0000000000007941 */ /* 0x000fea0003800200 */
.L_x_3:
[----:B------:R-:W-:Y:S05]  /*0450*/  WARPSYNC.ALL ;  /* 0x0000000000007948 */ /* 0x000fea0003800000 */
[----:B0-2---:R-:W0:Y:S01]  /*0460*/  LDC.64 R2, c[0x0][0x380] ;  /* 0x0000e000ff027b82 */ /* 0x005e220000000a00 */
[----:B------:R-:W-:Y:S01]  /*0470*/  LEA R0, R9, R16, 0x8 ;  /* 0x0000001009007211 */ /* 0x000fe200078e40ff */
[----:B------:R-:W1:Y:S03]  /*0480*/  LDCU.128 UR16, c[0x3][0x170] ;  /* 0x00c02e00ff1077ac */ /* 0x000e660008000c00 */
[----:B------:R-:W-:Y:S01]  /*0490*/  SHF.L.U32 R5, R0, 0x1, RZ ;  /* 0x0000000100057819 */ /* 0x000fe200000006ff */
[----:B------:R-:W2:Y:S02]  /*04a0*/  LDCU.128 UR20, c[0x3][0x180] ;  /* 0x00c03000ff1477ac */ /* 0x000ea40008000c00 */
[----:B------:R-:W3:Y:S02]  /*04b0*/  LDC.64 R6, c[0x0][0x388] ;  /* 0x0000e200ff067b82 */ /* 0x000ee40000000a00 */
[----:B0-----:R-:W-:-:S05]  /*04c0*/  IMAD.WIDE R2, R5, 0x4, R2 ;  /* 0x0000000405027825 */ /* 0x001fca00078e0202 */
[----:B------:R-:W1:Y:S01]  /*04d0*/  LDG.E R8, desc[UR12][R2.64] ;  /* 0x0000000c02087981 */ /* 0x000e62000c1e1900 */
[----:B---3--:R-:W-:-:S03]  /*04e0*/  IMAD.WIDE R6, R5, 0x4, R6 ;  /* 0x0000000405067825 */ /* 0x008fc600078e0206 */
[----:B------:R-:W3:Y:S04]  /*04f0*/  LDG.E R12, desc[UR12][R2.64+0x4] ;  /* 0x0000040c020c7981 */ /* 0x000ee8000c1e1900 */
[----:B------:R-:W4:Y:S04]  /*0500*/  LDG.E R10, desc[UR12][R6.64] ;  /* 0x0000000c060a7981 */ /* 0x000f28000c1e1900 */
[----:B------:R0:W5:Y:S01]  /*0510*/  LDG.E R14, desc[UR12][R6.64+0x4] ;  /* 0x0000040c060e7981 */ /* 0x000162000c1e1900 */
[----:B------:R-:W-:-:S05]  /*0520*/  SHF.R.U32.HI R13, RZ, 0x5, R16 ;  /* 0x00000005ff0d7819 */ /* 0x000fca0000011610 */
[----:B------:R-:W-:-:S04]  /*0530*/  IMAD.SHL.U32 R5, R13, 0x2, RZ ;  /* 0x000000020d057824 */ /* 0x000fc800078e00ff */
[----:B------:R-:W2:Y:S08]  /*0540*/  LDC.U16 R9, c[0x3][R5+0x140] ;  /* 0x00c0500005097b82 */ /* 0x000eb00000000400 */
[----:B------:R-:W2:Y:S01]  /*0550*/  LDC.U16 R11, c[0x3][R5+0x150] ;  /* 0x00c05400050b7b82 */ /* 0x000ea20000000400 */
[----:B------:R-:W2:Y:S07]  /*0560*/  S2R R16, SR_LANEID ;  /* 0x0000000000107919 */ /* 0x000eae0000000000 */
[----:B------:R-:W2:Y:S01]  /*0570*/  LDC.U16 R15, c[0x3][R5+0x160] ;  /* 0x00c05800050f7b82 */ /* 0x000ea20000000400 */
[----:B------:R-:W-:-:S02]  /*0580*/  UIADD3 UR7, UPT, UPT, UR10, 0x2100, URZ ;  /* 0x000021000a077890 */ /* 0x000fc4000fffe0ff */
[----:B------:R-:W-:Y:S02]  /*0590*/  UIADD3 UR8, UPT, UPT, UR10, 0x2400, URZ ;  /* 0x000024000a087890 */ /* 0x000fe4000fffe0ff */
[----:B------:R-:W-:Y:S02]  /*05a0*/  UIADD3 UR9, UPT, UPT, UR10, 0x2700, URZ ;  /* 0x000027000a097890 */ /* 0x000fe4000fffe0ff */
[----:B------:R-:W-:Y:S02]  /*05b0*/  ULEA UR7, UR14, UR7, 0x18 ;  /* 0x000000070e077291 */ /* 0x000fe4000f8ec0ff */
[----:B------:R-:W-:Y:S01]  /*05c0*/  ULEA UR8, UR14, UR8, 0x18 ;  /* 0x000000080e087291 */ /* 0x000fe2000f8ec0ff */
[----:B0-----:R-:W-:Y:S01]  /*05d0*/  LOP3.LUT R6, R4, 0x3e, RZ, 0xc0, !PT ;  /* 0x0000003e04067812 */ /* 0x001fe200078ec0ff */
[----:B------:R-:W-:Y:S01]  /*05e0*/  ULEA UR9, UR14, UR9, 0x18 ;  /* 0x000000090e097291 */ /* 0x000fe2000f8ec0ff */
[----:B------:R-:W-:Y:S02]  /*05f0*/  LEA R13, R13, UR11, 0xa ;  /* 0x0000000b0d0d7c11 */ /* 0x000fe4000f8e50ff */
[----:B--2---:R-:W-:-:S02]  /*0600*/  SHF.R.U32.HI R2, RZ, 0x2, R16 ;  /* 0x00000002ff027819 */ /* 0x004fc40000011610 */
[----:B------:R-:W-:-:S04]  /*0610*/  LOP3.LUT R3, R16, 0x3, RZ, 0xc0, !PT ;  /* 0x0000000310037812 */ /* 0x000fc800078ec0ff */
[----:B------:R-:W-:Y:S02]  /*0620*/  LEA R2, R2, R3, 0x4 ;  /* 0x0000000302027211 */ /* 0x000fe400078e20ff */
[----:B------:R-:W-:Y:S01]  /*0630*/  IADD3 R3, PT, PT, R13, R6, RZ ;  /* 0x000000060d037210 */ /* 0x000fe20007ffe0ff */
[----:B------:R0:W-:Y:S04]  /*0640*/  STS.U16 [R4+UR7], R9 ;  /* 0x0000000904007988 */ /* 0x0001e80008000407 */
[----:B------:R-:W-:Y:S04]  /*0650*/  STS.U16 [R4+UR8], R11 ;  /* 0x0000000b04007988 */ /* 0x000fe80008000408 */
[----:B------:R2:W-:Y:S01]  /*0660*/  STS.U16 [R4+UR9], R15 ;  /* 0x0000000f04007988 */ /* 0x0005e20008000409 */
[----:B0-----:R-:W-:-:S02]  /*0670*/  LEA R9, R2, UR7, 0x2 ;  /* 0x0000000702097c11 */ /* 0x001fc4000f8e10ff */
[C---:B------:R-:W-:Y:S02]  /*0680*/  LOP3.LUT R7, R16.reuse, 0xf, RZ, 0xc0, !PT ;  /* 0x0000000f10077812 */ /* 0x040fe400078ec0ff */
[--C-:B--2---:R-:W-:Y:S02]  /*0690*/  SHF.R.U32.HI R4, RZ, 0x3, R16.reuse ;  /* 0x00000003ff047819 */ /* 0x104fe40000011610 */
[----:B------:R-:W-:Y:S02]  /*06a0*/  LOP3.LUT R5, R16, 0x7, RZ, 0xc0, !PT ;  /* 0x0000000710057812 */ /* 0x000fe400078ec0ff */
[----:B------:R-:W-:Y:S01]  /*06b0*/  SHF.R.U32.HI R6, RZ, 0x4, R16 ;  /* 0x00000004ff067819 */ /* 0x000fe20000011610 */
[----:B------:R-:W-:-:S03]  /*06c0*/  IMAD.SHL.U32 R4, R4, 0x8, RZ ;  /* 0x0000000804047824 */ /* 0x000fc600078e00ff */
[----:B------:R-:W-:Y:S02]  /*06d0*/  LEA R5, R6, R5, 0x3 ;  /* 0x0000000506057211 */ /* 0x000fe400078e18ff */
[----:B------:R-:W-:-:S04]  /*06e0*/  LOP3.LUT R4, R4, 0x8, RZ, 0xe2, !PT ;  /* 0x0000000804047812 */ /* 0x000fc800078ee2ff */
[----:B------:R-:W-:Y:S01]  /*06f0*/  LEA R4, R5, R4, 0x5 ;  /* 0x0000000405047211 */ /* 0x000fe200078e28ff */
[----:B-1----:R-:W-:Y:S01]  /*0700*/  FADD R8, R8, -UR16 ;  /* 0x8000001008087e21 */ /* 0x002fe20008000000 */
[----:B---3--:R-:W-:Y:S01]  /*0710*/  FADD R12, R12, -UR18 ;  /* 0x800000120c0c7e21 */ /* 0x008fe20008000000 */
[----:B----4-:R-:W-:Y:S01]  /*0720*/  FADD R10, R10, -UR17 ;  /* 0x800000110a0a7e21 */ /* 0x010fe20008000000 */
[----:B-----5:R-:W-:Y:S01]  /*0730*/  FADD R14, R14, -UR19 ;  /* 0x800000130e0e7e21 */ /* 0x020fe20008000000 */
[----:B------:R-:W-:Y:S01]  /*0740*/  FMUL R8, R8, UR20 ;  /* 0x0000001408087c20 */ /* 0x000fe20008400000 */
[----:B------:R-:W-:Y:S01]  /*0750*/  FMUL R12, R12, UR22 ;  /* 0x000000160c0c7c20 */ /* 0x000fe20008400000 */
[----:B------:R-:W-:Y:S01]  /*0760*/  FMUL R10, R10, UR21 ;  /* 0x000000150a0a7c20 */ /* 0x000fe20008400000 */
[----:B------:R-:W-:Y:S02]  /*0770*/  FMUL R14, R14, UR23 ;  /* 0x000000170e0e7c20 */ /* 0x000fe40008400000 */
[----:B------:R-:W-:-:S02]  /*0780*/  F2FP.F16.F32.PACK_AB R8, RZ, R8 ;  /* 0x00000008ff08723e */ /* 0x000fc400000000ff */
[----:B------:R-:W-:Y:S02]  /*0790*/  F2FP.F16.F32.PACK_AB R12, RZ, R12 ;  /* 0x0000000cff0c723e */ /* 0x000fe400000000ff */
[----:B------:R-:W-:Y:S02]  /*07a0*/  F2FP.F16.F32.PACK_AB R10, RZ, R10 ;  /* 0x0000000aff0a723e */ /* 0x000fe400000000ff */
[----:B------:R-:W-:Y:S01]  /*07b0*/  F2FP.F16.F32.PACK_AB R14, RZ, R14 ;  /* 0x0000000eff0e723e */ /* 0x000fe200000000ff */
[----:B------:R0:W-:Y:S04]  /*07c0*/  STS.U16 [R3], R8 ;  /* 0x0000000803007388 */ /* 0x0001e80000000400 */
[----:B------:R-:W-:Y:S04]  /*07d0*/  STS.U16 [R3+0x80], R12 ;  /* 0x0000800c03007388 */ /* 0x000fe80000000400 */
[----:B------:R-:W-:Y:S04]  /*07e0*/  STS.U16 [R3+0x40], R10 ;  /* 0x0000400a03007388 */ /* 0x000fe80000000400 */
[----:B------:R1:W-:Y:S01]  /*07f0*/  STS.U16 [R3+0xc0], R14 ;  /* 0x0000c00e03007388 */ /* 0x0003e20000000400 */
[----:B------:R-:W-:Y:S01]  /*0800*/  BAR.SYNC.DEFER_BLOCKING 0x0 ;  /* 0x0000000000007b1d */ /* 0x000fe20000010000 */
[----:B0-----:R-:W-:-:S02]  /*0810*/  SHF.R.U32.HI R8, RZ, 0x3, R7 ;  /* 0x00000003ff087819 */ /* 0x001fc40000011607 */
[----:B------:R-:W-:Y:S02]  /*0820*/  LOP3.LUT R7, R7, 0x7, RZ, 0xc0, !PT ;  /* 0x0000000707077812 */ /* 0x000fe400078ec0ff */
[----:B------:R-:W-:-:S04]  /*0830*/  SHF.L.U32 R8, R8, 0x3, RZ ;  /* 0x0000000308087819 */ /* 0x000fc800000006ff */
[----:B------:R-:W-:Y:S01]  /*0840*/  LOP3.LUT R7, R8, 0x8, R7, 0xe2, !PT ;  /* 0x0000000808077812 */ /* 0x000fe200078ee207 */
[----:B------:R-:W0:Y:S04]  /*0850*/  LDS R18, [R9] ;  /* 0x0000000009127984 */ /* 0x000e280000000800 */
[----:B------:R-:W2:Y:S04]  /*0860*/  LDS R15, [R9+0x10] ;  /* 0x00001000090f7984 */ /* 0x000ea80000000800 */
[----:B------:R-:W3:Y:S04]  /*0870*/  LDS R19, [R9+0x20] ;  /* 0x0000200009137984 */ /* 0x000ee80000000800 */
[----:B------:R-:W4:Y:S01]  /*0880*/  LDS R20, [R9+0x30] ;  /* 0x0000300009147984 */ /* 0x000f220000000800 */
[----:B-1----:R-:W-:Y:S01]  /*0890*/  SHF.L.U32 R14, R7, 0x3, RZ ;  /* 0x00000003070e7819 */ /* 0x002fe200000006ff */
[----:B------:R-:W-:-:S03]  /*08a0*/  IMAD.U32 R12, R4, 0x2, R13 ;  /* 0x00000002040c7824 */ /* 0x000fc600078e000d */
[----:B------:R-:W-:Y:S02]  /*08b0*/  LEA R16, R14, UR4, 0x1 ;  /* 0x000000040e107c11 */ /* 0x000fe4000f8e08ff */
[----:B------:R-:W-:Y:S04]  /*08c0*/  LDSM.16.MT88.4 R4, [R12] ;  /* 0x000000000c04783b */ /* 0x000fe80000004200 */
[----:B------:R-:W-:Y:S04]  /*08d0*/  LDSM.16.MT88.2 R16, [R16] ;  /* 0x000000001010783b */ /* 0x000fe80000004100 */
[----:B------:R-:W-:Y:S04]  /*08e0*/  LDSM.16.MT88.4 R8, [R12+0x20] ;  /* 0x000020000c08783b */ /* 0x000fe80000004200 */
[----:B0-----:R-:W-:Y:S04]  /*08f0*/  MOVM.16.MT88 R22, R18 ;  /* 0x000000001216723a */ /* 0x001fe80000000000 */
[----:B--2---:R-:W0:Y:S04]  /*0900*/  MOVM.16.MT88 R23, R15 ;  /* 0x000000000f17723a */ /* 0x004e280000000000 */
[----:B---3--:R-:W-:Y:S04]  /*0910*/  MOVM.16.MT88 R24, R19 ;  /* 0x000000001318723a */ /* 0x008fe80000000000 */
[----:B----4-:R-:W1:Y:S01]  /*0920*/  MOVM.16.MT88 R25, R20 ;  /* 0x000000001419723a */ /* 0x010e620000000000 */
[-C--:B0-----:R-:W-:Y:S08]  /*0930*/  HMMA.16816.F16 R4, R4, R16.reuse, R22 ;  /* 0x000000100404723c */ /* 0x081ff00000000816 */
[----:B-1----:R-:W-:Y:S11]  /*0940*/  HMMA.16816.F16 R8, R8, R16, R24 ;  /* 0x000000100808723c */ /* 0x002ff60000000818 */
[----:B------:R-:W-:-:S02]  /*0950*/  HSETP2.GT.AND P5, P2, R5, RZ.H0_H0, PT ;  /* 0x200000ff05007234 */ /* 0x000fc40003aa4000 */
[----:B------:R-:W-:Y:S02]  /*0960*/  HSETP2.GT.AND P3, P1, R4, RZ.H0_H0, PT ;  /* 0x200000ff04007234 */ /* 0x000fe40003964000 */
[----:B------:R-:W-:Y:S02]  /*0970*/  PRMT R6, R4, 0x7632, R6 ;  /* 0x0000763204067816 */ /* 0x000fe40000000006 */
[C---:B------:R-:W-:Y:S02]  /*0980*/  SEL R10, R5.reuse, RZ, P5 ;  /* 0x000000ff050a7207 */ /* 0x040fe40002800000 */
[----:B------:R-:W-:Y:S02]  /*0990*/  HSETP2.GT.AND P4, P0, R9, RZ.H0_H0, PT ;  /* 0x200000ff09007234 */ /* 0x000fe40003884000 */
[----:B------:R-:W-:Y:S02]  /*09a0*/  HSETP2.GT.AND P5, P6, R8, RZ.H0_H0, PT ;  /* 0x200000ff08007234 */ /* 0x000fe40003ea4000 */
[----:B------:R-:W-:-:S02]  /*09b0*/  PRMT R7, R5, 0x7632, R7 ;  /* 0x0000763205077816 */ /* 0x000fc40000000007 */
[C---:B------:R-:W-:Y:S02]  /*09c0*/  PRMT R15, R9.reuse, 0x7632, R15 ;  /* 0x00007632090f7816 */ /* 0x040fe4000000000f */
[----:B------:R-:W-:Y:S02]  /*09d0*/  PRMT R11, R8, 0x7632, R11 ;  /* 0x00007632080b7816 */ /* 0x000fe4000000000b */
[----:B------:R-:W-:Y:S02]  /*09e0*/  SEL R5, R6, RZ, P1 ;  /* 0x000000ff06057207 */ /* 0x000fe40000800000 */
[----:B------:R-:W-:Y:S02]  /*09f0*/  SEL R4, R4, RZ, P3 ;  /* 0x000000ff04047207 */ /* 0x000fe40001800000 */
[----:B------:R-:W-:Y:S02]  /*0a00*/  SEL R9, R9, RZ, P4 ;  /* 0x000000ff09097207 */ /* 0x000fe40002000000 */
[----:B------:R-:W-:-:S02]  /*0a10*/  SEL R8, R8, RZ, P5 ;  /* 0x000000ff08087207 */ /* 0x000fc40002800000 */
[----:B------:R-:W-:Y:S02]  /*0a20*/  SEL R7, R7, RZ, P2 ;  /* 0x000000ff07077207 */ /* 0x000fe40001000000 */
[----:B------:R-:W-:Y:S02]  /*0a30*/  SEL R6, R15, RZ, P0 ;  /* 0x000000ff0f067207 */ /* 0x000fe40000000000 */
[----:B------:R-:W-:Y:S02]  /*0a40*/  SEL R11, R11, RZ, P6 ;  /* 0x000000ff0b0b7207 */ /* 0x000fe40003000000 */
[----:B------:R-:W-:Y:S02]  /*0a50*/  PRMT R7, R10, 0x5410, R7 ;  /* 0x000054100a077816 */ /* 0x000fe40000000007 */
[----:B------:R-:W-:Y:S02]  /*0a60*/  PRMT R4, R4, 0x5410, R5 ;  /* 0x0000541004047816 */ /* 0x000fe40000000005 */
[----:B------:R-:W-:-:S02]  /*0a70*/  PRMT R6, R9, 0x5410, R6 ;  /* 0x0000541009067816 */ /* 0x000fc40000000006 */
[----:B------:R-:W-:Y:S01]  /*0a80*/  PRMT R8, R8, 0x5410, R11 ;  /* 0x0000541008087816 */ /* 0x000fe2000000000b */
[----:B------:R-:W0:Y:S04]  /*0a90*/  MOVM.16.MT88 R10, R7 ;  /* 0x00000000070a723a */ /* 0x000e280000000000 */
[----:B------:R-:W1:Y:S04]  /*0aa0*/  MOVM.16.MT88 R16, R4 ;  /* 0x000000000410723a */ /* 0x000e680000000000 */
[----:B------:R-:W2:Y:S04]  /*0ab0*/  MOVM.16.MT88 R20, R6 ;  /* 0x000000000614723a */ /* 0x000ea80000000000 */
[----:B------:R-:W3:Y:S01]  /*0ac0*/  MOVM.16.MT88 R18, R8 ;  /* 0x000000000812723a */ /* 0x000ee20000000000 */
[----:B------:R-:W-:-:S02]  /*0ad0*/  LEA R13, R2, R13, 0x2 ;  /* 0x0000000d020d7211 */ /* 0x000fc400078e10ff */
[----:B------:R-:W-:-:S03]  /*0ae0*/  LEA R24, R2, UR8, 0x2 ;  /* 0x0000000802187c11 */ /* 0x000fc6000f8e10ff */
[----:B0-----:R-:W-:Y:S04]  /*0af0*/  STS [R13+0x10], R10 ;  /* 0x0000100a0d007388 */ /* 0x001fe80000000800 */
[----:B-1----:R-:W-:Y:S04]  /*0b00*/  STS [R13], R16 ;  /* 0x000000100d007388 */ /* 0x002fe80000000800 */
[----:B--2---:R-:W-:Y:S04]  /*0b10*/  STS [R13+0x30], R20 ;  /* 0x000030140d007388 */ /* 0x004fe80000000800 */
[----:B---3--:R-:W-:Y:S04]  /*0b20*/  STS [R13+0x20], R18 ;  /* 0x000020120d007388 */ /* 0x008fe80000000800 */
[----:B------:R-:W0:Y:S04]  /*0b30*/  LDS R15, [R24] ;  /* 0x00000000180f7984 */ /* 0x000e280000000800 */
[----:B------:R-:W1:Y:S04]  /*0b40*/  LDS R17, [R24+0x10] ;  /* 0x0000100018117984 */ /* 0x000e680000000800 */
[----:B------:R-:W2:Y:S04]  /*0b50*/  LDS R19, [R24+0x20] ;  /* 0x0000200018137984 */ /* 0x000ea80000000800 */
[----:B------:R-:W3:Y:S01]  /*0b60*/  LDS R21, [R24+0x30] ;  /* 0x0000300018157984 */ /* 0x000ee20000000800 */
[----:B------:R-:W-:-:S03]  /*0b70*/  LEA R22, R14, UR5, 0x1 ;  /* 0x000000050e167c11 */ /* 0x000fc6000f8e08ff */
[----:B------:R-:W-:Y:S04]  /*0b80*/  LDSM.16.MT88.4 R4, [R12] ;  /* 0x000000000c04783b */ /* 0x000fe80000004200 */
[----:B------:R-:W-:Y:S04]  /*0b90*/  LDSM.16.MT88.2 R22, [R22] ;  /* 0x000000001616783b */ /* 0x000fe80000004100 */
[----:B------:R-:W-:Y:S04]  /*0ba0*/  LDSM.16.MT88.4 R8, [R12+0x20] ;  /* 0x000020000c08783b */ /* 0x000fe80000004200 */
[----:B0-----:R-:W-:Y:S04]  /*0bb0*/  MOVM.16.MT88 R16, R15 ;  /* 0x000000000f10723a */ /* 0x001fe80000000000 */
[----:B-1----:R-:W0:Y:S04]  /*0bc0*/  MOVM.16.MT88 R17, R17 ;  /* 0x000000001111723a */ /* 0x002e280000000000 */
[----:B--2---:R-:W-:Y:S04]  /*0bd0*/  MOVM.16.MT88 R20, R19 ;  /* 0x000000001314723a */ /* 0x004fe80000000000 */
[----:B---3--:R-:W1:Y:S01]  /*0be0*/  MOVM.16.MT88 R21, R21 ;  /* 0x000000001515723a */ /* 0x008e620000000000 */
        /* <DEDUP_REMOVED lines=45> */
[----:B------:R-:W0:Y:S04]  /*0ec0*/  MOVM.16.MT88 R6, R4 ;  /* 0x000000000406723a */ /* 0x000e280000000000 */
[----:B------:R1:W2:Y:S04]  /*0ed0*/  MOVM.16.MT88 R10, R5 ;  /* 0x00000000050a723a */ /* 0x0002a80000000000 */
[----:B------:R-:W3:Y:S04]  /*0ee0*/  MOVM.16.MT88 R8, R8 ;  /* 0x000000000808723a */ /* 0x000ee80000000000 */
[----:B------:R-:W4:Y:S01]  /*0ef0*/  MOVM.16.MT88 R14, R9 ;  /* 0x00000000090e723a */ /* 0x000f220000000000 */
[----:B-1----:R-:W1:Y:S03]  /*0f00*/  LDC.64 R4, c[0x0][0x390] ;  /* 0x0000e400ff047b82 */ /* 0x002e660000000a00 */
[----:B0-----:R-:W-:Y:S04]  /*0f10*/  STS [R13], R6 ;  /* 0x000000060d007388 */ /* 0x001fe80000000800 */
[----:B--2---:R-:W-:Y:S04]  /*0f20*/  STS [R13+0x10], R10 ;  /* 0x0000100a0d007388 */ /* 0x004fe80000000800 */
[----:B---3--:R-:W-:Y:S04]  /*0f30*/  STS [R13+0x20], R8 ;  /* 0x000020080d007388 */ /* 0x008fe80000000800 */
[----:B----4-:R-:W-:Y:S04]  /*0f40*/  STS [R13+0x30], R14 ;  /* 0x0000300e0d007388 */ /* 0x010fe80000000800 */
[----:B------:R-:W0:Y:S04]  /*0f50*/  LDS.U16 R2, [R3] ;  /* 0x0000000003027984 */ /* 0x000e280000000400 */
[----:B------:R-:W2:Y:S04]  /*0f60*/  LDS.U16 R11, [R3+0x40] ;  /* 0x00004000030b7984 */ /* 0x000ea80000000400 */
[----:B------:R-:W3:Y:S04]  /*0f70*/  LDS.U16 R12, [R3+0x80] ;  /* 0x00008000030c7984 */ /* 0x000ee80000000400 */
[----:B------:R-:W4:Y:S04]  /*0f80*/  LDS.U16 R15, [R3+0xc0] ;  /* 0x0000c000030f7984 */ /* 0x000f280000000400 */
[----:B------:R-:W5:Y:S04]  /*0f90*/  LDS.U16 R16, [R3+0x100] ;  /* 0x0001000003107984 */ /* 0x000f680000000400 */
[----:B------:R-:W5:Y:S01]  /*0fa0*/  LDS.U16 R17, [R3+0x140] ;  /* 0x0001400003117984 */ /* 0x000f620000000400 */
[----:B------:R-:W-:-:S04]  /*0fb0*/  IMAD R7, R0, 0x6, RZ ;  /* 0x0000000600077824 */ /* 0x000fc800078e02ff */
[----:B-1----:R-:W-:-:S04]  /*0fc0*/  IMAD.WIDE R4, R7, 0x4, R4 ;  /* 0x0000000407047825 */ /* 0x002fc800078e0204 */
[----:B0-----:R-:W-:Y:S02]  /*0fd0*/  HADD2.F32 R2, -RZ, R2.H0_H0 ;  /* 0x20000002ff027230 */ /* 0x001fe40000004100 */
[----:B--2---:R-:W-:Y:S02]  /*0fe0*/  HADD2.F32 R11, -RZ, R11.H0_H0 ;  /* 0x2000000bff0b7230 */ /* 0x004fe40000004100 */
[----:B---3--:R-:W-:Y:S02]  /*0ff0*/  HADD2.F32 R12, -RZ, R12.H0_H0 ;  /* 0x2000000cff0c7230 */ /* 0x008fe40000004100 */
[----:B----4-:R-:W-:Y:S02]  /*1000*/  HADD2.F32 R15, -RZ, R15.H0_H0 ;  /* 0x2000000fff0f7230 */ /* 0x010fe40000004100 */
[----:B-----5:R-:W-:Y:S02]  /*1010*/  HADD2.F32 R16, -RZ, R16.H0_H0 ;  /* 0x20000010ff107230 */ /* 0x020fe40000004100 */
[----:B------:R-:W-:-:S02]  /*1020*/  HADD2.F32 R17, -RZ, R17.H0_H0 ;  /* 0x20000011ff117230 */ /* 0x000fc40000004100 */
[----:B------:R-:W-:Y:S01]  /*1030*/  FMUL R7, R2, 100 ;  /* 0x42c8000002077820 */ /* 0x000fe20000400000 */
[----:B------:R-:W-:Y:S01]  /*1040*/  FMUL R11, R11, 100 ;  /* 0x42c800000b0b7820 */ /* 0x000fe20000400000 */
[----:B------:R-:W-:Y:S01]  /*1050*/  FMUL R3, R12, 100 ;  /* 0x42c800000c037820 */ /* 0x000fe20000400000 */
[----:B------:R-:W-:Y:S01]  /*1060*/  FMUL R15, R15, 100 ;  /* 0x42c800000f0f7820 */ /* 0x000fe20000400000 */
[----:B------:R-:W-:Y:S01]  /*1070*/  FMUL R9, R16, 100 ;  /* 0x42c8000010097820 */ /* 0x000fe20000400000 */
[----:B------:R-:W-:Y:S01]  /*1080*/  FMUL R17, R17, 100 ;  /* 0x42c8000011117820 */ /* 0x000fe20000400000 */
[----:B------:R-:W-:Y:S04]  /*1090*/  STG.E desc[UR12][R4.64], R7 ;  /* 0x0000000704007986 */ /* 0x000fe8000c10190c */
[----:B------:R-:W-:Y:S04]  /*10a0*/  STG.E desc[UR12][R4.64+0x4], R11 ;  /* 0x0000040b04007986 */ /* 0x000fe8000c10190c */
[----:B------:R-:W-:Y:S04]  /*10b0*/  STG.E desc[UR12][R4.64+0x8], R3 ;  /* 0x0000080304007986 */ /* 0x000fe8000c10190c */
[----:B------:R-:W-:Y:S04]  /*10c0*/  STG.E desc[UR12][R4.64+0xc], R15 ;  /* 0x00000c0f04007986 */ /* 0x000fe8000c10190c */
[----:B------:R-:W-:Y:S04]  /*10d0*/  STG.E desc[UR12][R4.64+0x10], R9 ;  /* 0x0000100904007986 */ /* 0x000fe8000c10190c */
[----:B------:R-:W-:Y:S01]  /*10e0*/  STG.E desc[UR12][R4.64+0x14], R17 ;  /* 0x0000141104007986 */ /* 0x000fe2000c10190c */
[----:B------:R-:W-:Y:S05]  /*10f0*/  EXIT ;  /* 0x000000000000794d */ /* 0x000fea0003800000 */
.L_x_0:
[----:B------:R-:W0:Y:S01]  /*1100*/  S2R R3, SR_TID.Y ;  /* 0x0000000000037919 */ /* 0x000e220000002200 */
[----:B------:R-:W1:Y:S01]  /*1110*/  S2UR UR4, SR_CTAID.Y ;  /* 0x00000000000479c3 */ /* 0x000e620000002600 */
[----:B------:R-:W2:Y:S07]  /*1120*/  S2R R5, SR_TID.X ;  /* 0x0000000000057919 */ /* 0x000eae0000002100 */
[----:B------:R-:W1:Y:S01]  /*1130*/  LDC R0, c[0x0][0x370] ;  /* 0x0000dc00ff007b82 */ /* 0x000e620000000800 */
[----:B------:R-:W2:Y:S01]  /*1140*/  LDCU UR5, c[0x0][0x360] ;  /* 0x00006c00ff0577ac */ /* 0x000ea20008000800 */
[----:B------:R-:W0:Y:S06]  /*1150*/  LDCU UR6, c[0x0][0x364] ;  /* 0x00006c80ff0677ac */ /* 0x000e2c0008000800 */
[----:B------:R-:W3:Y:S08]  /*1160*/  LDC.64 R10, c[0x0][0x380] ;  /* 0x0000e000ff0a7b82 */ /* 0x000ef00000000a00 */
[----:B------:R-:W4:Y:S01]  /*1170*/  LDC.64 R6, c[0x0][0x388] ;  /* 0x0000e200ff067b82 */ /* 0x000f220000000a00 */
[----:B-1----:R-:W-:-:S04]  /*1180*/  IMAD R0, R0, UR4, R9 ;  /* 0x0000000400007c24 */ /* 0x002fc8000f8e0209 */
[----:B0-----:R-:W-:-:S04]  /*1190*/  IMAD R0, R0, UR6, R3 ;  /* 0x0000000600007c24 */ /* 0x001fc8000f8e0203 */
[----:B--2---:R-:W-:-:S05]  /*11a0*/  IMAD R8, R0, UR5, R5 ;  /* 0x0000000500087c24 */ /* 0x004fca000f8e0205 */
[----:B------:R-:W-:-:S05]  /*11b0*/  SHF.L.U32 R3, R8, 0x1, RZ ;  /* 0x0000000108037819 */ /* 0x000fca00000006ff */
[----:B---3--:R-:W-:-:S04]  /*11c0*/  IMAD.WIDE R10, R3, 0x4, R10 ;  /* 0x00000004030a7825 */ /* 0x008fc800078e020a */
[----:B----4-:R-:W-:Y:S01]  /*11d0*/  IMAD.WIDE R6, R3, 0x4, R6 ;  /* 0x0000000403067825 */ /* 0x010fe200078e0206 */
[----:B------:R-:W2:Y:S04]  /*11e0*/  LDG.E R2, desc[UR12][R10.64] ;  /* 0x0000000c0a027981 */ /* 0x000ea8000c1e1900 */
[----:B------:R-:W3:Y:S01]  /*11f0*/  LDG.E R0, desc[UR12][R6.64] ;  /* 0x0000000c06007981 */ /* 0x000ee2000c1e1900 */
[----:B------:R-:W-:Y:S01]  /*1200*/  BSSY.RECONVERGENT B0, `(.L_x_7) ;  /* 0x0000010000007945 */ /* 0x000fe20003800200 */
[----:B--2---:R-:W-:Y:S01]  /*1210*/  FADD R4, R2, -1 ;  /* 0xbf80000002047421 */ /* 0x004fe20000000000 */
[----:B---3--:R-:W-:-:S04]  /*1220*/  FMUL R9, R0, R0 ;  /* 0x0000000000097220 */ /* 0x008fc80000400000 */
[----:B------:R-:W-:-:S04]  /*1230*/  FFMA R3, R4, R4, R9 ;  /* 0x0000000404037223 */ /* 0x000fc80000000009 */
[----:B------:R0:W1:Y:S01]  /*1240*/  MUFU.RSQ R12, R3 ;  /* 0x00000003000c7308 */ /* 0x0000620000001400 */
[----:B------:R-:W-:-:S04]  /*1250*/  IADD3 R5, PT, PT, R3, -0xd000000, RZ ;  /* 0xf300000003057810 */ /* 0x000fc80007ffe0ff */
[----:B------:R-:W-:-:S13]  /*1260*/  ISETP.GT.U32.AND P0, PT, R5, 0x727fffff, PT ;  /* 0x727fffff0500780c */ /* 0x000fda0003f04070 */
[----:B01----:R-:W-:Y:S05]  /*1270*/  @!P0 BRA `(.L_x_8) ;  /* 0x0000000000108947 */ /* 0x003fea0003800000 */
[----:B------:R-:W-:-:S07]  /*1280*/  MOV R16, 0x12a0 ;  /* 0x000012a000107802 */ /* 0x000fce0000000f00 */
[----:B------:R-:W-:Y:S05]  /*1290*/  CALL.REL.NOINC `($__internal_0_$__cuda_sm20_sqrt_rn_f32_slowpath) ;  /* 0x0000001c00b87944 */ /* 0x000fea0003c00000 */
[----:B------:R-:W-:Y:S01]  /*12a0*/  IMAD.MOV.U32 R17, RZ, RZ, R3 ;  /* 0x000000ffff117224 */ /* 0x000fe200078e0003 */
[----:B------:R-:W-:Y:S06]  /*12b0*/  BRA `(.L_x_9) ;  /* 0x0000000000107947 */ /* 0x000fec0003800000 */
.L_x_8:
[----:B------:R-:W-:Y:S01]  /*12c0*/  FMUL.FTZ R14, R3, R12 ;  /* 0x0000000c030e7220 */ /* 0x000fe20000410000 */
[----:B------:R-:W-:-:S03]  /*12d0*/  FMUL.FTZ R12, R12, 0.5 ;  /* 0x3f0000000c0c7820 */ /* 0x000fc60000410000 */
[----:B------:R-:W-:-:S04]  /*12e0*/  FFMA R3, -R14, R14, R3 ;  /* 0x0000000e0e037223 */ /* 0x000fc80000000103 */
[----:B------:R-:W-:-:S07]  /*12f0*/  FFMA R17, R3, R12, R14 ;  /* 0x0000000c03117223 */ /* 0x000fce000000000e */
.L_x_9:
[----:B------:R-:W-:Y:S05]  /*1300*/  BSYNC.RECONVERGENT B0 ;  /* 0x0000000000007941 */ /* 0x000fea0003800200 */
.L_x_7:
[----:B------:R-:W0:Y:S01]  /*1310*/  MUFU.RCP R12, R17 ;  /* 0x00000011000c7308 */ /* 0x000e220000001000 */
[----:B------:R-:W-:Y:S07]  /*1320*/  BSSY.RECONVERGENT B2, `(.L_x_10) ;  /* 0x000000c000027945 */ /* 0x000fee0003800200 */
[----:B------:R-:W1:Y:S01]  /*1330*/  FCHK P0, R4, R17 ;  /* 0x0000001104007302 */ /* 0x000e620000000000 */
[----:B0-----:R-:W-:-:S04]  /*1340*/  FFMA R3, R12, -R17, 1 ;  /* 0x3f8000000c037423 */ /* 0x001fc80000000811 */
[----:B------:R-:W-:-:S04]  /*1350*/  FFMA R3, R12, R3, R12 ;  /* 0x000000030c037223 */ /* 0x000fc8000000000c */
[----:B------:R-:W-:-:S04]  /*1360*/  FFMA R12, R4, R3, RZ ;  /* 0x00000003040c7223 */ /* 0x000fc800000000ff */
[----:B------:R-:W-:-:S04]  /*1370*/  FFMA R5, R12, -R17, R4 ;  /* 0x800000110c057223 */ /* 0x000fc80000000004 */
[----:B------:R-:W-:Y:S01]  /*1380*/  FFMA R3, R3, R5, R12 ;  /* 0x0000000503037223 */ /* 0x000fe2000000000c */
[----:B-1----:R-:W-:Y:S06]  /*1390*/  @!P0 BRA `(.L_x_11) ;  /* 0x0000000000108947 */ /* 0x002fec0003800000 */
[----:B------:R-:W-:Y:S02]  /*13a0*/  MOV R5, R17 ;  /* 0x0000001100057202 */ /* 0x000fe40000000f00 */
[----:B------:R-:W-:-:S07]  /*13b0*/  MOV R14, 0x13d0 ;  /* 0x000013d0000e7802 */ /* 0x000fce0000000f00 */
[----:B------:R-:W-:Y:S05]  /*13c0*/  CALL.REL.NOINC `($__internal_1_$__cuda_sm3x_div_rn_noftz_f32_slowpath) ;  /* 0x0000001c00c87944 */ /* 0x000fea0003c00000 */
[----:B------:R-:W-:-:S07]  /*13d0*/  MOV R3, R12 ;  /* 0x0000000c00037202 */ /* 0x000fce0000000f00 */
.L_x_11:
[----:B------:R-:W-:Y:S05]  /*13e0*/  BSYNC.RECONVERGENT B2 ;  /* 0x0000000000027941 */ /* 0x000fea0003800200 */
.L_x_10:
        /* <DEDUP_REMOVED lines=9> */
[----:B------:R-:W-:Y:S01]  /*1480*/  MOV R5, R17 ;  /* 0x0000001100057202 */ /* 0x000fe20000000f00 */
[----:B------:R-:W-:Y:S01]  /*1490*/  IMAD.MOV.U32 R4, RZ, RZ, R0 ;  /* 0x000000ffff047224 */ /* 0x000fe200078e0000 */
[----:B------:R-:W-:-:S07]  /*14a0*/  MOV R14, 0x14c0 ;  /* 0x000014c0000e7802 */ /* 0x000fce0000000f00 */
[----:B------:R-:W-:Y:S05]  /*14b0*/  CALL.REL.NOINC `($__internal_1_$__cuda_sm3x_div_rn_noftz_f32_slowpath) ;  /* 0x0000001c008c7944 */ /* 0x000fea0003c00000 */
[----:B------:R-:W-:-:S07]  /*14c0*/  MOV R4, R12 ;  /* 0x0000000c00047202 */ /* 0x000fce0000000f00 */
.L_x_13:
[----:B------:R-:W-:Y:S05]  /*14d0*/  BSYNC.RECONVERGENT B2 ;  /* 0x0000000000027941 */ /* 0x000fea0003800200 */
.L_x_12:
[----:B------:R-:W-:Y:S01]  /*14e0*/  FFMA R5, RZ, R4, R3 ;  /* 0x00000004ff057223 */ /* 0x000fe20000000003 */
[----:B------:R-:W-:Y:S01]  /*14f0*/  MOV R12, 0x3f000000 ;  /* 0x3f000000000c7802 */ /* 0x000fe20000000f00 */
[----:B------:R-:W-:Y:S01]  /*1500*/  FMUL R3, RZ, R3 ;  /* 0x00000003ff037220 */ /* 0x000fe20000400000 */
[----:B------:R-:W-:Y:S02]  /*1510*/  BSSY.RECONVERGENT B0, `(.L_x_14) ;  /* 0x000002e000007945 */ /* 0x000fe40003800200 */
[C---:B------:R-:W-:Y:S02]  /*1520*/  FSETP.GT.AND P0, PT, R5.reuse, 1, PT ;  /* 0x3f8000000500780b */ /* 0x040fe40003f04000 */
[----:B------:R-:W-:-:S04]  /*1530*/  FMNMX.NAN R5, R5, -1, !PT ;  /* 0xbf80000005057809 */ /* 0x000fc80007820000 */
[----:B------:R-:W-:-:S04]  /*1540*/  FSEL R5, R5, 1, !P0 ;  /* 0x3f80000005057808 */ /* 0x000fc80004000000 */
[C---:B------:R-:W-:Y:S01]  /*1550*/  FSETP.NEU.AND P1, PT, |R5|.reuse, 1, PT ;  /* 0x3f8000000500780b */ /* 0x040fe20003f2d200 */
[C---:B------:R-:W-:Y:S01]  /*1560*/  FFMA R12, |R5|.reuse, -R12, 0.5 ;  /* 0x3f000000050c7423 */ /* 0x040fe20000000a0c */
[----:B------:R-:W-:-:S03]  /*1570*/  FSETP.GT.AND P0, PT, |R5|, 0.56000000238418579102, PT ;  /* 0x3f0f5c290500780b */ /* 0x000fc60003f04200 */
[----:B------:R-:W0:Y:S02]  /*1580*/  MUFU.RSQ R13, R12 ;  /* 0x0000000c000d7308 */ /* 0x000e240000001400 */
[----:B0-----:R-:W-:Y:S01]  /*1590*/  FMUL R14, R12, R13 ;  /* 0x0000000d0c0e7220 */ /* 0x001fe20000400000 */
[----:B------:R-:W-:-:S04]  /*15a0*/  FMUL R13, R13, -0.5 ;  /* 0xbf0000000d0d7820 */ /* 0x000fc80000400000 */
[----:B------:R-:W-:-:S04]  /*15b0*/  FFMA R13, R14, R13, 0.5 ;  /* 0x3f0000000e0d7423 */ /* 0x000fc8000000000d */
[----:B------:R-:W-:-:S05]  /*15c0*/  FFMA R13, R14, R13, R14 ;  /* 0x0000000d0e0d7223 */ /* 0x000fca000000000e */
[----:B------:R-:W-:Y:S02]  /*15d0*/  FSEL R14, R13, RZ, P1 ;  /* 0x000000ff0d0e7208 */ /* 0x000fe40000800000 */
[----:B------:R-:W-:Y:S02]  /*15e0*/  MOV R13, 0x3d10ecef ;  /* 0x3d10ecef000d7802 */ /* 0x000fe40000000f00 */
[----:B------:R-:W-:Y:S02]  /*15f0*/  FSEL R14, R14, |R5|, P0 ;  /* 0x400000050e0e7208 */ /* 0x000fe40000000000 */
[----:B------:R-:W-:Y:S02]  /*1600*/  FSETP.GT.AND P1, PT, R5, 0.56000000238418579102, PT ;  /* 0x3f0f5c290500780b */ /* 0x000fe40003f24000 */
[----:B------:R-:W-:-:S05]  /*1610*/  LOP3.LUT R14, R14, 0x80000000, R5, 0xb8, !PT ;  /* 0x800000000e0e7812 */ /* 0x000fca00078eb805 */
[----:B------:R-:W-:-:S04]  /*1620*/  FMUL R12, R14, R14 ;  /* 0x0000000e0e0c7220 */ /* 0x000fc80000400000 */
[----:B------:R-:W-:-:S04]  /*1630*/  FFMA R13, R12, R13, 0.016980519518256187439 ;  /* 0x3c8b1abb0c0d7423 */ /* 0x000fc8000000000d */
[----:B------:R-:W-:-:S04]  /*1640*/  FFMA R13, R12, R13, 0.030762933194637298584 ;  /* 0x3cfc028c0c0d7423 */ /* 0x000fc8000000000d */
[----:B------:R-:W-:-:S04]  /*1650*/  FFMA R13, R12, R13, 0.044709417968988418579 ;  /* 0x3d3721390c0d7423 */ /* 0x000fc8000000000d */
[----:B------:R-:W-:-:S04]  /*1660*/  FFMA R13, R12, R13, 0.074989043176174163818 ;  /* 0x3d9993db0c0d7423 */ /* 0x000fc8000000000d */
[----:B------:R-:W-:-:S04]  /*1670*/  FFMA R13, R12, R13, 0.16666707396507263184 ;  /* 0x3e2aaac60c0d7423 */ /* 0x000fc8000000000d */
[----:B------:R-:W-:Y:S01]  /*1680*/  FMUL R13, R12, R13 ;  /* 0x0000000d0c0d7220 */ /* 0x000fe20000400000 */
[----:B------:R-:W-:-:S03]  /*1690*/  FFMA R12, R2, R2, R9 ;  /* 0x00000002020c7223 */ /* 0x000fc60000000009 */
[----:B------:R-:W-:Y:S01]  /*16a0*/  FFMA R13, R14, R13, R14 ;  /* 0x0000000d0e0d7223 */ /* 0x000fe2000000000e */
[----:B------:R-:W-:-:S04]  /*16b0*/  IMAD.MOV.U32 R14, RZ, RZ, 0x3fd774eb ;  /* 0x3fd774ebff0e7424 */ /* 0x000fc800078e00ff */
[----:B------:R-:W-:-:S05]  /*16c0*/  FSEL R5, R13, -R13, P0 ;  /* 0x8000000d0d057208 */ /* 0x000fca0000000000 */
[----:B------:R-:W-:Y:S01]  /*16d0*/  @!P1 FFMA R13, R14, 0.93318945169448852539, R5 ;  /* 0x3f6ee5810e0d9823 */ /* 0x000fe20000000005 */
[----:B------:R-:W-:Y:S01]  /*16e0*/  IADD3 R14, PT, PT, R12, -0xd000000, RZ ;  /* 0xf30000000c0e7810 */ /* 0x000fe20007ffe0ff */
[----:B------:R0:W1:Y:S02]  /*16f0*/  MUFU.RSQ R5, R12 ;  /* 0x0000000c00057308 */ /* 0x0000640000001400 */
[----:B------:R-:W-:Y:S01]  /*1700*/  @P0 FADD R13, R13, R13 ;  /* 0x0000000d0d0d0221 */ /* 0x000fe20000000000 */
[----:B------:R-:W-:Y:S02]  /*1710*/  ISETP.GT.U32.AND P1, PT, R14, 0x727fffff, PT ;  /* 0x727fffff0e00780c */ /* 0x000fe40003f24070 */
[----:B------:R-:W-:Y:S01]  /*1720*/  FSETP.GEU.AND P0, PT, R4, R3, PT ;  /* 0x000000030400720b */ /* 0x000fe20003f0e000 */
[----:B------:R-:W-:-:S05]  /*1730*/  FMUL R13, R13, 57.2957763671875 ;  /* 0x42652ee00d0d7820 */ /* 0x000fca0000400000 */
[----:B------:R-:W-:-:S05]  /*1740*/  FSEL R17, -R13, R13, !P0 ;  /* 0x0000000d0d117208 */ /* 0x000fca0004000100 */
[----:B0-----:R-:W-:Y:S05]  /*1750*/  @!P1 BRA `(.L_x_15) ;  /* 0x0000000000149947 */ /* 0x001fea0003800000 */
[----:B------:R-:W-:Y:S02]  /*1760*/  MOV R3, R12 ;  /* 0x0000000c00037202 */ /* 0x000fe40000000f00 */
[----:B------:R-:W-:-:S07]  /*1770*/  MOV R16, 0x1790 ;  /* 0x0000179000107802 */ /* 0x000fce0000000f00 */
[----:B-1----:R-:W-:Y:S05]  /*1780*/  CALL.REL.NOINC `($__internal_0_$__cuda_sm20_sqrt_rn_f32_slowpath) ;  /* 0x00000018007c7944 */ /* 0x002fea0003c00000 */
[----:B------:R-:W-:Y:S01]  /*1790*/  MOV R19, R3 ;  /* 0x0000000300137202 */ /* 0x000fe20000000f00 */
[----:B------:R-:W-:Y:S06]  /*17a0*/  BRA `(.L_x_16) ;  /* 0x0000000000107947 */ /* 0x000fec0003800000 */
.L_x_15:
[----:B-1----:R-:W-:Y:S01]  /*17b0*/  FMUL.FTZ R19, R12, R5 ;  /* 0x000000050c137220 */ /* 0x002fe20000410000 */
[----:B------:R-:W-:-:S03]  /*17c0*/  FMUL.FTZ R5, R5, 0.5 ;  /* 0x3f00000005057820 */ /* 0x000fc60000410000 */
[----:B------:R-:W-:-:S04]  /*17d0*/  FFMA R12, -R19, R19, R12 ;  /* 0x00000013130c7223 */ /* 0x000fc8000000010c */
[----:B------:R-:W-:-:S07]  /*17e0*/  FFMA R19, R12, R5, R19 ;  /* 0x000000050c137223 */ /* 0x000fce0000000013 */
.L_x_16:
[----:B------:R-:W-:Y:S05]  /*17f0*/  BSYNC.RECONVERGENT B0 ;  /* 0x0000000000007941 */ /* 0x000fea0003800200 */
.L_x_14:
        /* <DEDUP_REMOVED lines=9> */
[----:B------:R-:W-:Y:S01]  /*1890*/  IMAD.MOV.U32 R4, RZ, RZ, R2 ;  /* 0x000000ffff047224 */ /* 0x000fe200078e0002 */
[----:B------:R-:W-:Y:S02]  /*18a0*/  MOV R5, R19 ;  /* 0x0000001300057202 */ /* 0x000fe40000000f00 */
[----:B------:R-:W-:-:S07]  /*18b0*/  MOV R14, 0x18d0 ;  /* 0x000018d0000e7802 */ /* 0x000fce0000000f00 */
[----:B------:R-:W-:Y:S05]  /*18c0*/  CALL.REL.NOINC `($__internal_1_$__cuda_sm3x_div_rn_noftz_f32_slowpath) ;  /* 0x0000001800887944 */ /* 0x000fea0003c00000 */
[----:B------:R-:W-:-:S07]  /*18d0*/  MOV R3, R12 ;  /* 0x0000000c00037202 */ /* 0x000fce0000000f00 */
.L_x_18:
[----:B------:R-:W-:Y:S05]  /*18e0*/  BSYNC.RECONVERGENT B2 ;  /* 0x0000000000027941 */ /* 0x000fea0003800200 */
.L_x_17:
        /* <DEDUP_REMOVED lines=13> */
.L_x_20:
[----:B------:R-:W-:Y:S05]  /*19c0*/  BSYNC.RECONVERGENT B2 ;  /* 0x0000000000027941 */ /* 0x000fea0003800200 */
.L_x_19:
        /* <DEDUP_REMOVED lines=27> */
[----:B------:R-:W-:-:S03]  /*1b80*/  MOV R5, 0x3fd774eb ;  /* 0x3fd774eb00057802 */ /* 0x000fc60000000f00 */
[----:B------:R-:W-:-:S05]  /*1b90*/  FFMA R13, R13, R14, R13 ;  /* 0x0000000e0d0d7223 */ /* 0x000fca000000000d */
[----:B------:R-:W-:-:S05]  /*1ba0*/  FSEL R4, R13, -R13, P0 ;  /* 0x8000000d0d047208 */ /* 0x000fca0000000000 */
[----:B------:R-:W-:Y:S01]  /*1bb0*/  @!P1 FFMA R13, R5, 0.93318945169448852539, R4 ;  /* 0x3f6ee581050d9823 */ /* 0x000fe20000000004 */
[----:B------:R-:W-:-:S03]  /*1bc0*/  FADD R4, R2, -2 ;  /* 0xc000000002047421 */ /* 0x000fc60000000000 */
[----:B------:R-:W-:Y:S01]  /*1bd0*/  @P0 FADD R13, R13, R13 ;  /* 0x0000000d0d0d0221 */ /* 0x000fe20000000000 */
[----:B------:R-:W-:Y:S01]  /*1be0*/  FFMA R9, R4, R4, R9 ;  /* 0x0000000404097223 */ /* 0x000fe20000000009 */
[----:B------:R-:W-:Y:S02]  /*1bf0*/  FSETP.GEU.AND P0, PT, R12, R3, PT ;  /* 0x000000030c00720b */ /* 0x000fe40003f0e000 */
[----:B------:R-:W-:Y:S01]  /*1c00*/  FMUL R13, R13, 57.2957763671875 ;  /* 0x42652ee00d0d7820 */ /* 0x000fe20000400000 */
[----:B------:R-:W-:Y:S01]  /*1c10*/  VIADD R3, R9, 0xf3000000 ;  /* 0xf300000009037836 */ /* 0x000fe20000000000 */
[----:B------:R0:W1:Y:S03]  /*1c20*/  MUFU.RSQ R2, R9 ;  /* 0x0000000900027308 */ /* 0x0000660000001400 */
[----:B------:R-:W-:Y:S02]  /*1c30*/  FSEL R19, -R13, R13, !P0 ;  /* 0x0000000d0d137208 */ /* 0x000fe40004000100 */
[----:B------:R-:W-:-:S03]  /*1c40*/  ISETP.GT.U32.AND P0, PT, R3, 0x727fffff, PT ;  /* 0x727fffff0300780c */ /* 0x000fc60003f04070 */
[----:B------:R-:W-:-:S04]  /*1c50*/  FADD R20, R17, R19 ;  /* 0x0000001311147221 */ /* 0x000fc80000000000 */
[C-C-:B------:R-:W-:Y:S01]  /*1c60*/  FADD R22, R19.reuse, R20.reuse ;  /* 0x0000001413167221 */ /* 0x140fe20000000000 */
[----:B------:R-:W-:-:S05]  /*1c70*/  FADD R17, R19, R20 ;  /* 0x0000001413117221 */ /* 0x000fca0000000000 */
[----:B01----:R-:W-:Y:S05]  /*1c80*/  @!P0 BRA `(.L_x_22) ;  /* 0x0000000000108947 */ /* 0x003fea0003800000 */
[----:B------:R-:W-:Y:S02]  /*1c90*/  MOV R3, R9 ;  /* 0x0000000900037202 */ /* 0x000fe40000000f00 */
[----:B------:R-:W-:-:S07]  /*1ca0*/  MOV R16, 0x1cc0 ;  /* 0x00001cc000107802 */ /* 0x000fce0000000f00 */
[----:B------:R-:W-:Y:S05]  /*1cb0*/  CALL.REL.NOINC `($__internal_0_$__cuda_sm20_sqrt_rn_f32_slowpath) ;  /* 0x0000001400307944 */ /* 0x000fea0003c00000 */
[----:B------:R-:W-:Y:S05]  /*1cc0*/  BRA `(.L_x_23) ;  /* 0x0000000000107947 */ /* 0x000fea0003800000 */
.L_x_22:
[----:B------:R-:W-:Y:S01]  /*1cd0*/  FMUL.FTZ R12, R9, R2 ;  /* 0x00000002090c7220 */ /* 0x000fe20000410000 */
[----:B------:R-:W-:-:S03]  /*1ce0*/  FMUL.FTZ R2, R2, 0.5 ;  /* 0x3f00000002027820 */ /* 0x000fc60000410000 */
[----:B------:R-:W-:-:S04]  /*1cf0*/  FFMA R3, -R12, R12, R9 ;  /* 0x0000000c0c037223 */ /* 0x000fc80000000109 */
[----:B------:R-:W-:-:S07]  /*1d00*/  FFMA R3, R3, R2, R12 ;  /* 0x0000000203037223 */ /* 0x000fce000000000c */
.L_x_23:
[----:B------:R-:W-:Y:S05]  /*1d10*/  BSYNC.RECONVERGENT B0 ;  /* 0x0000000000007941 */ /* 0x000fea0003800200 */
.L_x_21:
        /* <DEDUP_REMOVED lines=13> */
.L_x_25:
[----:B------:R-:W-:Y:S05]  /*1df0*/  BSYNC.RECONVERGENT B2 ;  /* 0x0000000000027941 */ /* 0x000fea0003800200 */
.L_x_24:
        /* <DEDUP_REMOVED lines=14> */
.L_x_27:
[----:B------:R-:W-:Y:S05]  /*1ee0*/  BSYNC.RECONVERGENT B2 ;  /* 0x0000000000027941 */ /* 0x000fea0003800200 */
.L_x_26:
[----:B------:R-:W-:Y:S01]  /*1ef0*/  FFMA R0, RZ, R9, R2 ;  /* 0x00000009ff007223 */ /* 0x000fe20000000002 */
[----:B------:R-:W-:Y:S01]  /*1f00*/  MOV R3, 0x3f000000 ;  /* 0x3f00000000037802 */ /* 0x000fe20000000f00 */
[----:B------:R-:W-:Y:S01]  /*1f10*/  FMUL R2, RZ, R2 ;  /* 0x00000002ff027220 */ /* 0x000fe20000400000 */
[----:B------:R-:W-:Y:S02]  /*1f20*/  MOV R12, 0x3fd774eb ;  /* 0x3fd774eb000c7802 */ /* 0x000fe40000000f00 */
        /* <DEDUP_REMOVED lines=11> */
[----:B------:R-:W-:Y:S01]  /*1fe0*/  FSEL R5, R4, RZ, P1 ;  /* 0x000000ff04057208 */ /* 0x000fe20000800000 */
[----:B------:R-:W-:Y:S01]  /*1ff0*/  IMAD.MOV.U32 R4, RZ, RZ, 0x3d10ecef ;  /* 0x3d10ecefff047424 */ /* 0x000fe200078e00ff */
[----:B------:R-:W-:Y:S02]  /*2000*/  FSETP.GT.AND P1, PT, R0, 0.56000000238418579102, PT ;  /* 0x3f0f5c290000780b */ /* 0x000fe40003f24000 */
[----:B------:R-:W-:-:S04]  /*2010*/  FSEL R5, R5, |R0|, P0 ;  /* 0x4000000005057208 */ /* 0x000fc80000000000 */
[----:B------:R-:W-:-:S05]  /*2020*/  LOP3.LUT R5, R5, 0x80000000, R0, 0xb8, !PT ;  /* 0x8000000005057812 */ /* 0x000fca00078eb800 */
[----:B------:R-:W-:-:S04]  /*2030*/  FMUL R3, R5, R5 ;  /* 0x0000000505037220 */ /* 0x000fc80000400000 */
[----:B------:R-:W-:-:S04]  /*2040*/  FFMA R4, R3, R4, 0.016980519518256187439 ;  /* 0x3c8b1abb03047423 */ /* 0x000fc80000000004 */
[----:B------:R-:W-:-:S04]  /*2050*/  FFMA R4, R3, R4, 0.030762933194637298584 ;  /* 0x3cfc028c03047423 */ /* 0x000fc80000000004 */
[----:B------:R-:W-:-:S04]  /*2060*/  FFMA R4, R3, R4, 0.044709417968988418579 ;  /* 0x3d37213903047423 */ /* 0x000fc80000000004 */
[----:B------:R-:W-:-:S04]  /*2070*/  FFMA R4, R3, R4, 0.074989043176174163818 ;  /* 0x3d9993db03047423 */ /* 0x000fc80000000004 */
[----:B------:R-:W-:-:S04]  /*2080*/  FFMA R4, R3, R4, 0.16666707396507263184 ;  /* 0x3e2aaac603047423 */ /* 0x000fc80000000004 */
[----:B------:R-:W-:-:S04]  /*2090*/  FMUL R4, R3, R4 ;  /* 0x0000000403047220 */ /* 0x000fc80000400000 */
[----:B------:R-:W-:Y:S02]  /*20a0*/  FFMA R0, R5, R4, R5 ;  /* 0x0000000405007223 */ /* 0x000fe40000000005 */
[----:B------:R-:W0:Y:S03]  /*20b0*/  LDC.64 R4, c[0x0][0x390] ;  /* 0x0000e400ff047b82 */ /* 0x000e260000000a00 */
[----:B------:R-:W-:-:S05]  /*20c0*/  FSEL R3, R0, -R0, P0 ;  /* 0x8000000000037208 */ /* 0x000fca0000000000 */
[----:B------:R-:W-:Y:S01]  /*20d0*/  @!P1 FFMA R0, R12, 0.93318945169448852539, R3 ;  /* 0x3f6ee5810c009823 */ /* 0x000fe20000000003 */
[----:B------:R-:W-:-:S03]  /*20e0*/  FADD R3, R19, R22 ;  /* 0x0000001613037221 */ /* 0x000fc60000000000 */
[----:B------:R-:W-:Y:S01]  /*20f0*/  @P0 FADD R0, R0, R0 ;  /* 0x0000000000000221 */ /* 0x000fe20000000000 */
[----:B------:R-:W-:Y:S01]  /*2100*/  FSETP.GEU.AND P0, PT, R9, R2, PT ;  /* 0x000000020900720b */ /* 0x000fe20003f0e000 */
[----:B------:R-:W-:Y:S02]  /*2110*/  IMAD R9, R8, 0x6, RZ ;  /* 0x0000000608097824 */ /* 0x000fe400078e02ff */
[----:B------:R-:W-:-:S05]  /*2120*/  FMUL R0, R0, 57.2957763671875 ;  /* 0x42652ee000007820 */ /* 0x000fca0000400000 */
[----:B------:R-:W-:Y:S01]  /*2130*/  FSEL R0, -R0, R0, !P0 ;  /* 0x0000000000007208 */ /* 0x000fe20004000100 */
[----:B0-----:R-:W-:-:S04]  /*2140*/  IMAD.WIDE R8, R9, 0x4, R4 ;  /* 0x0000000409087825 */ /* 0x001fc800078e0204 */
[----:B------:R-:W-:Y:S01]  /*2150*/  FADD R3, R0, R3 ;  /* 0x0000000300037221 */ /* 0x000fe20000000000 */
[----:B------:R0:W-:Y:S03]  /*2160*/  STG.E desc[UR12][R8.64], R19 ;  /* 0x0000001308007986 */ /* 0x0001e6000c10190c */
[----:B------:R-:W-:Y:S01]  /*2170*/  FADD R20, R3, R20 ;  /* 0x0000001403147221 */ /* 0x000fe20000000000 */
[----:B------:R0:W-:Y:S03]  /*2180*/  STG.E desc[UR12][R8.64+0x4], R17 ;  /* 0x0000041108007986 */ /* 0x0001e6000c10190c */
[----:B------:R-:W-:-:S05]  /*2190*/  FADD R3, R17, R20 ;  /* 0x0000001411037221 */ /* 0x000fca0000000000 */
[----:B------:R0:W-:Y:S04]  /*21a0*/  STG.E desc[UR12][R8.64+0x8], R3 ;  /* 0x0000080308007986 */ /* 0x0001e8000c10190c */
        /* <DEDUP_REMOVED lines=10> */
[----:B------:R-:W-:Y:S02]  /*2250*/  MOV R3, R5 ;  /* 0x0000000500037202 */ /* 0x000fe40000000f00 */
[----:B------:R-:W-:-:S07]  /*2260*/  MOV R16, 0x2280 ;  /* 0x0000228000107802 */ /* 0x000fce0000000f00 */
[----:B------:R-:W-:Y:S05]  /*2270*/  CALL.REL.NOINC `($__internal_0_$__cuda_sm20_sqrt_rn_f32_slowpath) ;  /* 0x0000000c00c07944 */ /* 0x000fea0003c00000 */
[----:B------:R-:W-:Y:S01]  /*2280*/  IMAD.MOV.U32 R7, RZ, RZ, R3 ;  /* 0x000000ffff077224 */ /* 0x000fe200078e0003 */
[----:B------:R-:W-:Y:S06]  /*2290*/  BRA `(.L_x_30) ;  /* 0x0000000000107947 */ /* 0x000fec0003800000 */
.L_x_29:
[----:B------:R-:W-:Y:S01]  /*22a0*/  FMUL.FTZ R6, R5, R12 ;  /* 0x0000000c05067220 */ /* 0x000fe20000410000 */
[----:B------:R-:W-:-:S03]  /*22b0*/  FMUL.FTZ R7, R12, 0.5 ;  /* 0x3f0000000c077820 */ /* 0x000fc60000410000 */
[----:B------:R-:W-:-:S04]  /*22c0*/  FFMA R5, -R6, R6, R5 ;  /* 0x0000000606057223 */ /* 0x000fc80000000105 */
[----:B------:R-:W-:-:S07]  /*22d0*/  FFMA R7, R5, R7, R6 ;  /* 0x0000000705077223 */ /* 0x000fce0000000006 */
.L_x_30:
[----:B------:R-:W-:Y:S05]  /*22e0*/  BSYNC.RECONVERGENT B0 ;  /* 0x0000000000007941 */ /* 0x000fea0003800200 */
.L_x_28:
        /* <DEDUP_REMOVED lines=13> */
.L_x_32:
[----:B------:R-:W-:Y:S05]  /*23c0*/  BSYNC.RECONVERGENT B2 ;  /* 0x0000000000027941 */ /* 0x000fea0003800200 */
.L_x_31:
        /* <DEDUP_REMOVED lines=14> */
.L_x_34:
[----:B------:R-:W-:Y:S05]  /*24b0*/  BSYNC.RECONVERGENT B2 ;  /* 0x0000000000027941 */ /* 0x000fea0003800200 */
.L_x_33:
        /* <DEDUP_REMOVED lines=27> */
[----:B------:R-:W-:-:S03]  /*2670*/  IMAD.MOV.U32 R6, RZ, RZ, 0x3fd774eb ;  /* 0x3fd774ebff067424 */ /* 0x000fc600078e00ff */
[----:B------:R-:W-:Y:S01]  /*2680*/  FFMA R7, R10, R7, R10 ;  /* 0x000000070a077223 */ /* 0x000fe2000000000a */
[----:B------:R-:W-:-:S04]  /*2690*/  FFMA R10, R2, R2, R21 ;  /* 0x00000002020a7223 */ /* 0x000fc80000000015 */
        /* <DEDUP_REMOVED lines=15> */
.L_x_36:
[----:B-1----:R-:W-:Y:S01]  /*2790*/  FMUL.FTZ R7, R10, R5 ;  /* 0x000000050a077220 */ /* 0x002fe20000410000 */
[----:B------:R-:W-:-:S03]  /*27a0*/  FMUL.FTZ R5, R5, 0.5 ;  /* 0x3f00000005057820 */ /* 0x000fc60000410000 */
[----:B------:R-:W-:-:S04]  /*27b0*/  FFMA R10, -R7, R7, R10 ;  /* 0x00000007070a7223 */ /* 0x000fc8000000010a */
[----:B------:R-:W-:-:S07]  /*27c0*/  FFMA R7, R10, R5, R7 ;  /* 0x000000050a077223 */ /* 0x000fce0000000007 */
.L_x_37:
[----:B------:R-:W-:Y:S05]  /*27d0*/  BSYNC.RECONVERGENT B0 ;  /* 0x0000000000007941 */ /* 0x000fea0003800200 */
.L_x_35:
        /* <DEDUP_REMOVED lines=14> */
.L_x_39:
[----:B------:R-:W-:Y:S05]  /*28c0*/  BSYNC.RECONVERGENT B2 ;  /* 0x0000000000027941 */ /* 0x000fea0003800200 */
.L_x_38:
        /* <DEDUP_REMOVED lines=14> */
.L_x_41:
[----:B------:R-:W-:Y:S05]  /*29b0*/  BSYNC.RECONVERGENT B2 ;  /* 0x0000000000027941 */ /* 0x000fea0003800200 */
.L_x_40:
        /* <DEDUP_REMOVED lines=36> */
[----:B------:R0:W1:Y:S01]  /*2c00*/  MUFU.RSQ R2, R21 ;  /* 0x0000001500027308 */ /* 0x0000620000001400 */
[----:B------:R-:W-:-:S03]  /*2c10*/  IADD3 R3, PT, PT, R21, -0xd000000, RZ ;  /* 0xf300000015037810 */ /* 0x000fc60007ffe0ff */
        /* <DEDUP_REMOVED lines=10> */
.L_x_43:
[----:B------:R-:W-:Y:S01]  /*2cc0*/  FMUL.FTZ R12, R21, R2 ;  /* 0x00000002150c7220 */ /* 0x000fe20000410000 */
[----:B------:R-:W-:-:S03]  /*2cd0*/  FMUL.FTZ R2, R2, 0.5 ;  /* 0x3f00000002027820 */ /* 0x000fc60000410000 */
[----:B------:R-:W-:-:S04]  /*2ce0*/  FFMA R3, -R12, R12, R21 ;  /* 0x0000000c0c037223 */ /* 0x000fc80000000115 */
[----:B------:R-:W-:-:S07]  /*2cf0*/  FFMA R3, R3, R2, R12 ;  /* 0x0000000203037223 */ /* 0x000fce000000000c */
.L_x_44:
[----:B------:R-:W-:Y:S05]  /*2d00*/  BSYNC.RECONVERGENT B0 ;  /* 0x0000000000007941 */ /* 0x000fea0003800200 */
.L_x_42:
        /* <DEDUP_REMOVED lines=12> */
[----:B------:R-:W-:-:S07]  /*2dd0*/  IMAD.MOV.U32 R2, RZ, RZ, R12 ;  /* 0x000000ffff027224 */ /* 0x000fce00078e000c */
.L_x_46:
[----:B------:R-:W-:Y:S05]  /*2de0*/  BSYNC.RECONVERGENT B2 ;  /* 0x0000000000027941 */ /* 0x000fea0003800200 */
.L_x_45:
        /* <DEDUP_REMOVED lines=10> */
[----:B------:R-:W-:Y:S02]  /*2e90*/  MOV R5, R3 ;  /* 0x0000000300057202 */ /* 0x000fe40000000f00 */
[----:B------:R-:W-:-:S07]  /*2ea0*/  MOV R14, 0x2ec0 ;  /* 0x00002ec0000e7802 */ /* 0x000fce0000000f00 */
[----:B------:R-:W-:Y:S05]  /*2eb0*/  CALL.REL.NOINC `($__internal_1_$__cuda_sm3x_div_rn_noftz_f32_slowpath) ;  /* 0x00000004000c7944 */ /* 0x000fea0003c00000 */
[----:B------:R-:W-:-:S07]  /*2ec0*/  MOV R5, R12 ;  /* 0x0000000c00057202 */ /* 0x000fce0000000f00 */
.L_x_48:
[----:B------:R-:W-:Y:S05]  /*2ed0*/  BSYNC.RECONVERGENT B2 ;  /* 0x0000000000027941 */ /* 0x000fea0003800200 */
.L_x_47:
[----:B------:R-:W-:Y:S01]  /*2ee0*/  FFMA R0, RZ, R5, R2 ;  /* 0x00000005ff007223 */ /* 0x000fe20000000002 */
[----:B------:R-:W-:Y:S02]  /*2ef0*/  IMAD.MOV.U32 R3, RZ, RZ, 0x3f000000 ;  /* 0x3f000000ff037424 */ /* 0x000fe400078e00ff */
[----:B------:R-:W-:Y:S01]  /*2f00*/  FMUL R2, RZ, R2 ;  /* 0x00000002ff027220 */ /* 0x000fe20000400000 */
[----:B------:R-:W-:Y:S01]  /*2f10*/  STG.E desc[UR12][R8.64+0xc], R7 ;  /* 0x00000c0708007986 */ /* 0x000fe2000c10190c */
[C---:B------:R-:W-:Y:S02]  /*2f20*/  FSETP.GT.AND P0, PT, R0.reuse, 1, PT ;  /* 0x3f8000000000780b */ /* 0x040fe40003f04000 */
[----:B------:R-:W-:Y:S01]  /*2f30*/  FMNMX.NAN R0, R0, -1, !PT ;  /* 0xbf80000000007809 */ /* 0x000fe20007820000 */
[----:B------:R-:W-:Y:S03]  /*2f40*/  STG.E desc[UR12][R8.64+0x10], R11 ;  /* 0x0000100b08007986 */ /* 0x000fe6000c10190c */
[----:B------:R-:W-:-:S04]  /*2f50*/  FSEL R0, R0, 1, !P0 ;  /* 0x3f80000000007808 */ /* 0x000fc80004000000 */
[C---:B------:R-:W-:Y:S01]  /*2f60*/  FSETP.NEU.AND P1, PT, |R0|.reuse, 1, PT ;  /* 0x3f8000000000780b */ /* 0x040fe20003f2d200 */
[C---:B------:R-:W-:Y:S01]  /*2f70*/  FFMA R3, |R0|.reuse, -R3, 0.5 ;  /* 0x3f00000000037423 */ /* 0x040fe20000000a03 */
[----:B------:R-:W-:-:S03]  /*2f80*/  FSETP.GT.AND P0, PT, |R0|, 0.56000000238418579102, PT ;  /* 0x3f0f5c290000780b */ /* 0x000fc60003f04200 */
[----:B------:R-:W0:Y:S02]  /*2f90*/  MUFU.RSQ R4, R3 ;  /* 0x0000000300047308 */ /* 0x000e240000001400 */
[----:B0-----:R-:W-:Y:S01]  /*2fa0*/  FMUL R12, R3, R4 ;  /* 0x00000004030c7220 */ /* 0x001fe20000400000 */
[----:B------:R-:W-:Y:S01]  /*2fb0*/  FMUL R13, R4, -0.5 ;  /* 0xbf000000040d7820 */ /* 0x000fe20000400000 */
[----:B------:R-:W-:-:S03]  /*2fc0*/  MOV R4, 0x3d10ecef ;  /* 0x3d10ecef00047802 */ /* 0x000fc60000000f00 */
[----:B------:R-:W-:-:S04]  /*2fd0*/  FFMA R13, R12, R13, 0.5 ;  /* 0x3f0000000c0d7423 */ /* 0x000fc8000000000d */
[----:B------:R-:W-:-:S05]  /*2fe0*/  FFMA R13, R12, R13, R12 ;  /* 0x0000000d0c0d7223 */ /* 0x000fca000000000c */
[----:B------:R-:W-:Y:S02]  /*2ff0*/  FSEL R13, R13, RZ, P1 ;  /* 0x000000ff0d0d7208 */ /* 0x000fe40000800000 */
        /* <DEDUP_REMOVED lines=14> */
[----:B------:R-:W-:-:S03]  /*30e0*/  FADD R3, R7, R10 ;  /* 0x0000000a07037221 */ /* 0x000fc60000000000 */
[----:B------:R-:W-:Y:S01]  /*30f0*/  @P0 FADD R4, R4, R4 ;  /* 0x0000000404040221 */ /* 0x000fe20000000000 */
[----:B------:R-:W-:-:S03]  /*3100*/  FSETP.GEU.AND P0, PT, R5, R2, PT ;  /* 0x000000020500720b */ /* 0x000fc60003f0e000 */
[----:B------:R-:W-:-:S05]  /*3110*/  FMUL R4, R4, 57.2957763671875 ;  /* 0x42652ee004047820 */ /* 0x000fca0000400000 */
[----:B------:R-:W-:-:S05]  /*3120*/  FSEL R4, -R4, R4, !P0 ;  /* 0x0000000404047208 */ /* 0x000fca0004000100 */
[----:B------:R-:W-:-:S04]  /*3130*/  FADD R3, R4, R3 ;  /* 0x0000000304037221 */ /* 0x000fc80000000000 */
[----:B------:R-:W-:-:S04]  /*3140*/  FADD R6, R3, R6 ;  /* 0x0000000603067221 */ /* 0x000fc80000000000 */
[----:B------:R-:W-:-:S05]  /*3150*/  FADD R3, R11, R6 ;  /* 0x000000060b037221 */ /* 0x000fca0000000000 */
[----:B------:R-:W-:Y:S01]  /*3160*/  STG.E desc[UR12][R8.64+0x14], R3 ;  /* 0x0000140308007986 */ /* 0x000fe2000c10190c */
[----:B------:R-:W-:Y:S05]  /*3170*/  EXIT ;  /* 0x000000000000794d */ /* 0x000fea0003800000 */
        .weak           $__internal_0_$__cuda_sm20_sqrt_rn_f32_slowpath
        .type           $__internal_0_$__cuda_sm20_sqrt_rn_f32_slowpath,@function
        .size           $__internal_0_$__cuda_sm20_sqrt_rn_f32_slowpath,($__internal_1_$__cuda_sm3x_div_rn_noftz_f32_slowpath - $__internal_0_$__cuda_sm20_sqrt_rn_f32_slowpath)
$__internal_0_$__cuda_sm20_sqrt_rn_f32_slowpath:
[----:B------:R-:W-:-:S13]  /*3180*/  LOP3.LUT P0, RZ, R3, 0x7fffffff, RZ, 0xc0, !PT ;  /* 0x7fffffff03ff7812 */ /* 0x000fda000780c0ff */
[----:B------:R-:W-:Y:S01]  /*3190*/  @!P0 MOV R5, R3 ;  /* 0x0000000300058202 */ /* 0x000fe20000000f00 */
[----:B------:R-:W-:Y:S06]  /*31a0*/  @!P0 BRA `(.L_x_49) ;  /* 0x0000000000408947 */ /* 0x000fec0003800000 */
[----:B------:R-:W-:-:S13]  /*31b0*/  FSETP.GEU.FTZ.AND P0, PT, R3, RZ, PT ;  /* 0x000000ff0300720b */ /* 0x000fda0003f1e000 */
[----:B------:R-:W-:Y:S01]  /*31c0*/  @!P0 IMAD.MOV.U32 R5, RZ, RZ, 0x7fffffff ;  /* 0x7fffffffff058424 */ /* 0x000fe200078e00ff */
[----:B------:R-:W-:Y:S06]  /*31d0*/  @!P0 BRA `(.L_x_49) ;  /* 0x0000000000348947 */ /* 0x000fec0003800000 */
[----:B------:R-:W-:-:S13]  /*31e0*/  FSETP.GTU.FTZ.AND P0, PT, |R3|, +INF , PT ;  /* 0x7f8000000300780b */ /* 0x000fda0003f1c200 */
[----:B------:R-:W-:Y:S01]  /*31f0*/  @P0 FADD.FTZ R5, R3, 1 ;  /* 0x3f80000003050421 */ /* 0x000fe20000010000 */
[----:B------:R-:W-:Y:S06]  /*3200*/  @P0 BRA `(.L_x_49) ;  /* 0x0000000000280947 */ /* 0x000fec0003800000 */
[----:B------:R-:W-:-:S13]  /*3210*/  FSETP.NEU.FTZ.AND P0, PT, |R3|, +INF , PT ;  /* 0x7f8000000300780b */ /* 0x000fda0003f1d200 */
[----:B------:R-:W-:-:S04]  /*3220*/  @P0 FFMA R12, R3, 1.84467440737095516160e+19, RZ ;  /* 0x5f800000030c0823 */ /* 0x000fc800000000ff */
[----:B------:R-:W0:Y:S02]  /*3230*/  @P0 MUFU.RSQ R5, R12 ;  /* 0x0000000c00050308 */ /* 0x000e240000001400 */
[----:B0-----:R-:W-:Y:S01]  /*3240*/  @P0 FMUL.FTZ R13, R12, R5 ;  /* 0x000000050c0d0220 */ /* 0x001fe20000410000 */
[----:B------:R-:W-:Y:S01]  /*3250*/  @P0 FMUL.FTZ R15, R5, 0.5 ;  /* 0x3f000000050f0820 */ /* 0x000fe20000410000 */
[----:B------:R-:W-:Y:S02]  /*3260*/  @!P0 MOV R5, R3 ;  /* 0x0000000300058202 */ /* 0x000fe40000000f00 */
[----:B------:R-:W-:-:S04]  /*3270*/  @P0 FADD.FTZ R14, -R13, -RZ ;  /* 0x800000ff0d0e0221 */ /* 0x000fc80000010100 */
[----:B------:R-:W-:-:S04]  /*3280*/  @P0 FFMA R14, R13, R14, R12 ;  /* 0x0000000e0d0e0223 */ /* 0x000fc8000000000c */
[----:B------:R-:W-:-:S04]  /*3290*/  @P0 FFMA R14, R14, R15, R13 ;  /* 0x0000000f0e0e0223 */ /* 0x000fc8000000000d */
[----:B------:R-:W-:-:S07]  /*32a0*/  @P0 FMUL.FTZ R5, R14, 2.3283064365386962891e-10 ;  /* 0x2f8000000e050820 */ /* 0x000fce0000410000 */
.L_x_49:
[----:B------:R-:W-:Y:S01]  /*32b0*/  MOV R12, R16 ;  /* 0x00000010000c7202 */ /* 0x000fe20000000f00 */
[----:B------:R-:W-:Y:S01]  /*32c0*/  IMAD.MOV.U32 R13, RZ, RZ, 0x0 ;  /* 0x00000000ff0d7424 */ /* 0x000fe200078e00ff */
[----:B------:R-:W-:-:S03]  /*32d0*/  MOV R3, R5 ;  /* 0x0000000500037202 */ /* 0x000fc60000000f00 */
[----:B------:R-:W-:Y:S05]  /*32e0*/  RET.REL.NODEC R12 `(_Z13invkin_kernelPfS_S_ifi) ;  /* 0xffffffcc0c447950 */ /* 0x000fea0003c3ffff */
        .weak           $__internal_1_$__cuda_sm3x_div_rn_noftz_f32_slowpath
        .type           $__internal_1_$__cuda_sm3x_div_rn_noftz_f32_slowpath,@function
        .size           $__internal_1_$__cuda_sm3x_div_rn_noftz_f32_slowpath,(.L_x_63 - $__internal_1_$__cuda_sm3x_div_rn_noftz_f32_slowpath)
$__internal_1_$__cuda_sm3x_div_rn_noftz_f32_slowpath:
[----:B------:R-:W-:Y:S01]  /*32f0*/  SHF.R.U32.HI R13, RZ, 0x17, R5 ;  /* 0x00000017ff0d7819 */ /* 0x000fe20000011605 */
[----:B------:R-:W-:Y:S01]  /*3300*/  BSSY.RECONVERGENT B0, `(.L_x_50) ;  /* 0x0000063000007945 */ /* 0x000fe20003800200 */
[----:B------:R-:W-:Y:S02]  /*3310*/  SHF.R.U32.HI R16, RZ, 0x17, R4 ;  /* 0x00000017ff107819 */ /* 0x000fe40000011604 */
[----:B------:R-:W-:Y:S02]  /*3320*/  LOP3.LUT R13, R13, 0xff, RZ, 0xc0, !PT ;  /* 0x000000ff0d0d7812 */ /* 0x000fe400078ec0ff */
[----:B------:R-:W-:Y:S02]  /*3330*/  LOP3.LUT R16, R16, 0xff, RZ, 0xc0, !PT ;  /* 0x000000ff10107812 */ /* 0x000fe400078ec0ff */
[----:B------:R-:W-:Y:S02]  /*3340*/  IADD3 R15, PT, PT, R13, -0x1, RZ ;  /* 0xffffffff0d0f7810 */ /* 0x000fe40007ffe0ff */
[----:B------:R-:W-:-:S02]  /*3350*/  IADD3 R12, PT, PT, R16, -0x1, RZ ;  /* 0xffffffff100c7810 */ /* 0x000fc40007ffe0ff */
[----:B------:R-:W-:-:S04]  /*3360*/  ISETP.GT.U32.AND P0, PT, R15, 0xfd, PT ;  /* 0x000000fd0f00780c */ /* 0x000fc80003f04070 */
[----:B------:R-:W-:-:S13]  /*3370*/  ISETP.GT.U32.OR P0, PT, R12, 0xfd, P0 ;  /* 0x000000fd0c00780c */ /* 0x000fda0000704470 */
[----:B------:R-:W-:Y:S01]  /*3380*/  @!P0 MOV R12, RZ ;  /* 0x000000ff000c8202 */ /* 0x000fe20000000f00 */
[----:B------:R-:W-:Y:S06]  /*3390*/  @!P0 BRA `(.L_x_51) ;  /* 0x0000000000608947 */ /* 0x000fec0003800000 */
[----:B------:R-:W-:Y:S02]  /*33a0*/  FSETP.GTU.FTZ.AND P0, PT, |R4|, +INF , PT ;  /* 0x7f8000000400780b */ /* 0x000fe40003f1c200 */
[----:B------:R-:W-:-:S04]  /*33b0*/  FSETP.GTU.FTZ.AND P1, PT, |R5|, +INF , PT ;  /* 0x7f8000000500780b */ /* 0x000fc80003f3c200 */
[----:B------:R-:W-:-:S13]  /*33c0*/  PLOP3.LUT P0, PT, P0, P1, PT, 0xf8, 0x8f ;  /* 0x00000000008f781c */ /* 0x000fda0000703f70 */
[----:B------:R-:W-:Y:S05]  /*33d0*/  @P0 BRA `(.L_x_52) ;  /* 0x0000000400500947 */ /* 0x000fea0003800000 */
[----:B------:R-:W-:-:S13]  /*33e0*/  LOP3.LUT P0, RZ, R5, 0x7fffffff, R4, 0xc8, !PT ;  /* 0x7fffffff05ff7812 */ /* 0x000fda000780c804 */
[----:B------:R-:W-:Y:S05]  /*33f0*/  @!P0 BRA `(.L_x_53) ;  /* 0x0000000400408947 */ /* 0x000fea0003800000 */
[C---:B------:R-:W-:Y:S02]  /*3400*/  FSETP.NEU.FTZ.AND P0, PT, |R4|.reuse, +INF , PT ;  /* 0x7f8000000400780b */ /* 0x040fe40003f1d200 */
[----:B------:R-:W-:Y:S02]  /*3410*/  FSETP.NEU.FTZ.AND P2, PT, |R5|, +INF , PT ;  /* 0x7f8000000500780b */ /* 0x000fe40003f5d200 */
[----:B------:R-:W-:-:S11]  /*3420*/  FSETP.NEU.FTZ.AND P1, PT, |R4|, +INF , PT ;  /* 0x7f8000000400780b */ /* 0x000fd60003f3d200 */
[----:B------:R-:W-:Y:S05]  /*3430*/  @!P2 BRA !P0, `(.L_x_53) ;  /* 0x000000040030a947 */ /* 0x000fea0004000000 */
[----:B------:R-:W-:-:S04]  /*3440*/  LOP3.LUT P0, RZ, R4, 0x7fffffff, RZ, 0xc0, !PT ;  /* 0x7fffffff04ff7812 */ /* 0x000fc8000780c0ff */
[----:B------:R-:W-:-:S13]  /*3450*/  PLOP3.LUT P0, PT, P2, P0, PT, 0x2f, 0xf2 ;  /* 0x0000000000f2781c */ /* 0x000fda0001700577 */
[----:B------:R-:W-:Y:S05]  /*3460*/  @P0 BRA `(.L_x_54) ;  /* 0x00000004001c0947 */ /* 0x000fea0003800000 */
[----:B------:R-:W-:-:S04]  /*3470*/  LOP3.LUT P0, RZ, R5, 0x7fffffff, RZ, 0xc0, !PT ;  /* 0x7fffffff05ff7812 */ /* 0x000fc8000780c0ff */
[----:B------:R-:W-:-:S13]  /*3480*/  PLOP3.LUT P0, PT, P1, P0, PT, 0x2f, 0xf2 ;  /* 0x0000000000f2781c */ /* 0x000fda0000f00577 */
[----:B------:R-:W-:Y:S05]  /*3490*/  @P0 BRA `(.L_x_55) ;  /* 0x0000000400040947 */ /* 0x000fea0003800000 */
[----:B------:R-:W-:Y:S02]  /*34a0*/  IADD3 R12, PT, PT, R16, -0x1, RZ ;  /* 0xffffffff100c7810 */ /* 0x000fe40007ffe0ff */
[----:B------:R-:W-:Y:S02]  /*34b0*/  ISETP.GE.AND P1, PT, R15, RZ, PT ;  /* 0x000000ff0f00720c */ /* 0x000fe40003f26270 */
[----:B------:R-:W-:-:S11]  /*34c0*/  ISETP.GE.AND P0, PT, R12, RZ, PT ;  /* 0x000000ff0c00720c */ /* 0x000fd60003f06270 */
[----:B------:R-:W-:Y:S02]  /*34d0*/  @!P1 FFMA R5, R5, 1.84467440737095516160e+19, RZ ;  /* 0x5f80000005059823 */ /* 0x000fe400000000ff */
[----:B------:R-:W-:Y:S01]  /*34e0*/  @P0 IMAD.MOV.U32 R12, RZ, RZ, RZ ;  /* 0x000000ffff0c0224 */ /* 0x000fe200078e00ff */
[----:B------:R-:W-:Y:S01]  /*34f0*/  @!P0 MOV R12, 0xffffffc0 ;  /* 0xffffffc0000c8802 */ /* 0x000fe20000000f00 */
[----:B------:R-:W-:-:S03]  /*3500*/  @!P0 FFMA R4, R4, 1.84467440737095516160e+19, RZ ;  /* 0x5f80000004048823 */ /* 0x000fc600000000ff */
[----:B------:R-:W-:-:S07]  /*3510*/  @!P1 IADD3 R12, PT, PT, R12, 0x40, RZ ;  /* 0x000000400c0c9810 */ /* 0x000fce0007ffe0ff */
.L_x_51:
[----:B------:R-:W-:Y:S01]  /*3520*/  LEA R18, R13, 0xc0800000, 0x17 ;  /* 0xc08000000d127811 */ /* 0x000fe200078eb8ff */
[----:B------:R-:W-:Y:S01]  /*3530*/  BSSY.RECONVERGENT B1, `(.L_x_56) ;  /* 0x0000036000017945 */ /* 0x000fe20003800200 */
[----:B------:R-:W-:Y:S02]  /*3540*/  IADD3 R16, PT, PT, R16, -0x7f, RZ ;  /* 0xffffff8110107810 */ /* 0x000fe40007ffe0ff */
[----:B------:R-:W-:-:S03]  /*3550*/  IADD3 R23, PT, PT, -R18, R5, RZ ;  /* 0x0000000512177210 */ /* 0x000fc60007ffe1ff */
[C---:B------:R-:W-:Y:S01]  /*3560*/  IMAD R4, R16.reuse, -0x800000, R4 ;  /* 0xff80000010047824 */ /* 0x040fe200078e0204 */
[----:B------:R0:W1:Y:S01]  /*3570*/  MUFU.RCP R18, R23 ;  /* 0x0000001700127308 */ /* 0x0000620000001000 */
[----:B------:R-:W-:Y:S01]  /*3580*/  FADD.FTZ R5, -R23, -RZ ;  /* 0x800000ff17057221 */ /* 0x000fe20000010100 */
[----:B0-----:R-:W-:-:S05]  /*3590*/  IADD3 R23, PT, PT, R16, 0x7f, -R13 ;  /* 0x0000007f10177810 */ /* 0x001fca0007ffe80d */
[----:B------:R-:W-:Y:S02]  /*35a0*/  IMAD.IADD R23, R23, 0x1, R12 ;  /* 0x0000000117177824 */ /* 0x000fe400078e020c */
[----:B-1----:R-:W-:-:S04]  /*35b0*/  FFMA R15, R18, R5, 1 ;  /* 0x3f800000120f7423 */ /* 0x002fc80000000005 */
[----:B------:R-:W-:-:S04]  /*35c0*/  FFMA R18, R18, R15, R18 ;  /* 0x0000000f12127223 */ /* 0x000fc80000000012 */
[----:B------:R-:W-:-:S04]  /*35d0*/  FFMA R15, R4, R18, RZ ;  /* 0x00000012040f7223 */ /* 0x000fc800000000ff */
[----:B------:R-:W-:-:S04]  /*35e0*/  FFMA R24, R5, R15, R4 ;  /* 0x0000000f05187223 */ /* 0x000fc80000000004 */
[----:B------:R-:W-:-:S04]  /*35f0*/  FFMA R15, R18, R24, R15 ;  /* 0x00000018120f7223 */ /* 0x000fc8000000000f */
[----:B------:R-:W-:-:S04]  /*3600*/  FFMA R4, R5, R15, R4 ;  /* 0x0000000f05047223 */ /* 0x000fc80000000004 */
[----:B------:R-:W-:-:S05]  /*3610*/  FFMA R5, R18, R4, R15 ;  /* 0x0000000412057223 */ /* 0x000fca000000000f */
[----:B------:R-:W-:-:S04]  /*3620*/  SHF.R.U32.HI R13, RZ, 0x17, R5 ;  /* 0x00000017ff0d7819 */ /* 0x000fc80000011605 */
[----:B------:R-:W-:-:S04]  /*3630*/  LOP3.LUT R12, R13, 0xff, RZ, 0xc0, !PT ;  /* 0x000000ff0d0c7812 */ /* 0x000fc800078ec0ff */
[----:B------:R-:W-:-:S04]  /*3640*/  IADD3 R12, PT, PT, R12, R23, RZ ;  /* 0x000000170c0c7210 */ /* 0x000fc80007ffe0ff */
[----:B------:R-:W-:-:S04]  /*3650*/  IADD3 R13, PT, PT, R12, -0x1, RZ ;  /* 0xffffffff0c0d7810 */ /* 0x000fc80007ffe0ff */
[----:B------:R-:W-:-:S13]  /*3660*/  ISETP.GE.U32.AND P0, PT, R13, 0xfe, PT ;  /* 0x000000fe0d00780c */ /* 0x000fda0003f06070 */
[----:B------:R-:W-:Y:S05]  /*3670*/  @!P0 BRA `(.L_x_57) ;  /* 0x0000000000808947 */ /* 0x000fea0003800000 */
[----:B------:R-:W-:-:S13]  /*3680*/  ISETP.GT.AND P0, PT, R12, 0xfe, PT ;  /* 0x000000fe0c00780c */ /* 0x000fda0003f04270 */
[----:B------:R-:W-:Y:S05]  /*3690*/  @P0 BRA `(.L_x_58) ;  /* 0x00000000006c0947 */ /* 0x000fea0003800000 */
[----:B------:R-:W-:-:S13]  /*36a0*/  ISETP.GE.AND P0, PT, R12, 0x1, PT ;  /* 0x000000010c00780c */ /* 0x000fda0003f06270 */
[----:B------:R-:W-:Y:S05]  /*36b0*/  @P0 BRA `(.L_x_59) ;  /* 0x0000000000740947 */ /* 0x000fea0003800000 */
[----:B------:R-:W-:Y:S02]  /*36c0*/  ISETP.GE.AND P0, PT, R12, -0x18, PT ;  /* 0xffffffe80c00780c */ /* 0x000fe40003f06270 */
[----:B------:R-:W-:-:S11]  /*36d0*/  LOP3.LUT R5, R5, 0x80000000, RZ, 0xc0, !PT ;  /* 0x8000000005057812 */ /* 0x000fd600078ec0ff */
[----:B------:R-:W-:Y:S05]  /*36e0*/  @!P0 BRA `(.L_x_59) ;  /* 0x0000000000688947 */ /* 0x000fea0003800000 */
[-CC-:B------:R-:W-:Y:S01]  /*36f0*/  FFMA.RZ R13, R18, R4.reuse, R15.reuse ;  /* 0x00000004120d7223 */ /* 0x180fe2000000c00f */
[C---:B------:R-:W-:Y:S02]  /*3700*/  ISETP.NE.AND P2, PT, R12.reuse, RZ, PT ;  /* 0x000000ff0c00720c */ /* 0x040fe40003f45270 */
[----:B------:R-:W-:Y:S02]  /*3710*/  ISETP.NE.AND P1, PT, R12, RZ, PT ;  /* 0x000000ff0c00720c */ /* 0x000fe40003f25270 */
[----:B------:R-:W-:Y:S01]  /*3720*/  LOP3.LUT R16, R13, 0x7fffff, RZ, 0xc0, !PT ;  /* 0x007fffff0d107812 */ /* 0x000fe200078ec0ff */
[CCC-:B------:R-:W-:Y:S01]  /*3730*/  FFMA.RP R13, R18.reuse, R4.reuse, R15.reuse ;  /* 0x00000004120d7223 */ /* 0x1c0fe2000000800f */
[----:B------:R-:W-:Y:S01]  /*3740*/  FFMA.RM R4, R18, R4, R15 ;  /* 0x0000000412047223 */ /* 0x000fe2000000400f */
[----:B------:R-:W-:Y:S02]  /*3750*/  IADD3 R15, PT, PT, R12, 0x20, RZ ;  /* 0x000000200c0f7810 */ /* 0x000fe40007ffe0ff */
[----:B------:R-:W-:-:S02]  /*3760*/  LOP3.LUT R16, R16, 0x800000, RZ, 0xfc, !PT ;  /* 0x0080000010107812 */ /* 0x000fc400078efcff */
[----:B------:R-:W-:Y:S02]  /*3770*/  IADD3 R12, PT, PT, -R12, RZ, RZ ;  /* 0x000000ff0c0c7210 */ /* 0x000fe40007ffe1ff */
[----:B------:R-:W-:Y:S02]  /*3780*/  SHF.L.U32 R15, R16, R15, RZ ;  /* 0x0000000f100f7219 */ /* 0x000fe400000006ff */
[----:B------:R-:W-:Y:S02]  /*3790*/  FSETP.NEU.FTZ.AND P0, PT, R13, R4, PT ;  /* 0x000000040d00720b */ /* 0x000fe40003f1d000 */
[----:B------:R-:W-:Y:S02]  /*37a0*/  SEL R13, R12, RZ, P2 ;  /* 0x000000ff0c0d7207 */ /* 0x000fe40001000000 */
[----:B------:R-:W-:Y:S02]  /*37b0*/  ISETP.NE.AND P1, PT, R15, RZ, P1 ;  /* 0x000000ff0f00720c */ /* 0x000fe40000f25270 */
[----:B------:R-:W-:-:S02]  /*37c0*/  SHF.R.U32.HI R13, RZ, R13, R16 ;  /* 0x0000000dff0d7219 */ /* 0x000fc40000011610 */
[----:B------:R-:W-:Y:S02]  /*37d0*/  PLOP3.LUT P0, PT, P0, P1, PT, 0xf8, 0x8f ;  /* 0x00000000008f781c */ /* 0x000fe40000703f70 */
[----:B------:R-:W-:Y:S02]  /*37e0*/  SHF.R.U32.HI R15, RZ, 0x1, R13 ;  /* 0x00000001ff0f7819 */ /* 0x000fe4000001160d */
[----:B------:R-:W-:-:S04]  /*37f0*/  SEL R4, RZ, 0x1, !P0 ;  /* 0x00000001ff047807 */ /* 0x000fc80004000000 */
[----:B------:R-:W-:-:S04]  /*3800*/  LOP3.LUT R4, R4, 0x1, R15, 0xf8, !PT ;  /* 0x0000000104047812 */ /* 0x000fc800078ef80f */
[----:B------:R-:W-:-:S05]  /*3810*/  LOP3.LUT R4, R4, R13, RZ, 0xc0, !PT ;  /* 0x0000000d04047212 */ /* 0x000fca00078ec0ff */
[----:B------:R-:W-:-:S05]  /*3820*/  IMAD.IADD R4, R15, 0x1, R4 ;  /* 0x000000010f047824 */ /* 0x000fca00078e0204 */
[----:B------:R-:W-:Y:S01]  /*3830*/  LOP3.LUT R5, R4, R5, RZ, 0xfc, !PT ;  /* 0x0000000504057212 */ /* 0x000fe200078efcff */
[----:B------:R-:W-:Y:S06]  /*3840*/  BRA `(.L_x_59) ;  /* 0x0000000000107947 */ /* 0x000fec0003800000 */
.L_x_58:
[----:B------:R-:W-:-:S04]  /*3850*/  LOP3.LUT R5, R5, 0x80000000, RZ, 0xc0, !PT ;  /* 0x8000000005057812 */ /* 0x000fc800078ec0ff */
[----:B------:R-:W-:Y:S01]  /*3860*/  LOP3.LUT R5, R5, 0x7f800000, RZ, 0xfc, !PT ;  /* 0x7f80000005057812 */ /* 0x000fe200078efcff */
[----:B------:R-:W-:Y:S06]  /*3870*/  BRA `(.L_x_59) ;  /* 0x0000000000047947 */ /* 0x000fec0003800000 */
.L_x_57:
[----:B------:R-:W-:-:S07]  /*3880*/  LEA R5, R23, R5, 0x17 ;  /* 0x0000000517057211 */ /* 0x000fce00078eb8ff */
.L_x_59:
[----:B------:R-:W-:Y:S05]  /*3890*/  BSYNC.RECONVERGENT B1 ;  /* 0x0000000000017941 */ /* 0x000fea0003800200 */
.L_x_56:
[----:B------:R-:W-:Y:S05]  /*38a0*/  BRA `(.L_x_60) ;  /* 0x0000000000207947 */ /* 0x000fea0003800000 */
.L_x_55:
[----:B------:R-:W-:-:S04]  /*38b0*/  LOP3.LUT R5, R5, 0x80000000, R4, 0x48, !PT ;  /* 0x8000000005057812 */ /* 0x000fc800078e4804 */
[----:B------:R-:W-:Y:S01]  /*38c0*/  LOP3.LUT R5, R5, 0x7f800000, RZ, 0xfc, !PT ;  /* 0x7f80000005057812 */ /* 0x000fe200078efcff */
[----:B------:R-:W-:Y:S06]  /*38d0*/  BRA `(.L_x_60) ;  /* 0x0000000000147947 */ /* 0x000fec0003800000 */
.L_x_54:
[----:B------:R-:W-:Y:S01]  /*38e0*/  LOP3.LUT R5, R5, 0x80000000, R4, 0x48, !PT ;  /* 0x8000000005057812 */ /* 0x000fe200078e4804 */
[----:B------:R-:W-:Y:S06]  /*38f0*/  BRA `(.L_x_60) ;  /* 0x00000000000c7947 */ /* 0x000fec0003800000 */
.L_x_53:
[----:B------:R-:W0:Y:S01]  /*3900*/  MUFU.RSQ R5, -QNAN ;  /* 0xffc0000000057908 */ /* 0x000e220000001400 */
[----:B------:R-:W-:Y:S05]  /*3910*/  BRA `(.L_x_60) ;  /* 0x0000000000047947 */ /* 0x000fea0003800000 */
.L_x_52:
[----:B------:R-:W-:-:S07]  /*3920*/  FADD.FTZ R5, R4, R5 ;  /* 0x0000000504057221 */ /* 0x000fce0000010000 */
.L_x_60:
[----:B------:R-:W-:Y:S05]  /*3930*/  BSYNC.RECONVERGENT B0 ;  /* 0x0000000000007941 */ /* 0x000fea0003800200 */
.L_x_50:
[----:B0-----:R-:W-:Y:S02]  /*3940*/  MOV R12, R5 ;  /* 0x00000005000c7202 */ /* 0x001fe40000000f00 */
[----:B------:R-:W-:Y:S02]  /*3950*/  MOV R4, R14 ;  /* 0x0000000e00047202 */ /* 0x000fe40000000f00 */
[----:B------:R-:W-:-:S04]  /*3960*/  MOV R5, 0x0 ;  /* 0x0000000000057802 */ /* 0x000fc80000000f00 */
[----:B------:R-:W-:Y:S05]  /*3970*/  RET.REL.NODEC R4 `(_Z13invkin_kernelPfS_S_ifi) ;  /* 0xffffffc404a07950 */ /* 0x000fea0003c3ffff */
.L_x_61:
[----:B------:R-:W-:-:S00]  /*3980*/  BRA `(.L_x_61) ;  /* 0xfffffffc00fc7947 */ /* 0x000fc0000383ffff */
[----:B------:R-:W-:-:S00]  /*3990*/  NOP ;  /* 0x0000000000007918 */ /* 0x000fc00000000000 */
        /* <DEDUP_REMOVED lines=14> */
.L_x_63:


//--------------------- .nv.global.init           --------------------------
	.section	.nv.global.init,"aw",@progbits
.nv.global.init:
	.type		$str,@object
	.size		$str,(.L_8 - $str)
$str:
        /*0000*/ 	.byte	0x6e, 0x6f, 0x74, 0x20, 0x73, 0x75, 0x70, 0x70, 0x6f, 0x72, 0x74, 0x65, 0x64, 0x20, 0x62, 0x6c
        /*0010*/ 	.byte	0x6f, 0x63, 0x6b, 0x20, 0x64, 0x69, 0x6d, 0x65, 0x6e, 0x73, 0x69, 0x6f, 0x6e, 0x20, 0x2c, 0x20
        /*0020*/ 	.byte	0x69, 0x74, 0x20, 0x6d, 0x75, 0x73, 0x74, 0x20, 0x62, 0x65, 0x20, 0x32, 0x35, 0x36, 0x0a, 0x00
.L_8:


//--------------------- .nv.shared._Z13invkin_kernelPfS_S_ifi --------------------------
	.section	.nv.shared._Z13invkin_kernelPfS_S_ifi,"aw",@nobits
	.sectionflags	@""
	.align	2
.nv.shared._Z13invkin_kernelPfS_S_ifi:
	.zero		11520


//--------------------- .nv.shared.reserved.0     --------------------------
	.section	.nv.shared.reserved.0,"aw",@nobits
	.weak		__nv_reservedSMEM_offset_0_alias
	.size		__nv_reservedSMEM_offset_0_alias, 0, 64
	.other		__nv_reservedSMEM_offset_0_alias,@"STO_CUDA_RESERVED_SHARED STV_DEFAULT"
__nv_reservedSMEM_offset_0_alias:
	.zero		0
	.zero		64


//--------------------- .nv.constant0._Z13invkin_kernelPfS_S_ifi --------------------------
	.section	.nv.constant0._Z13invkin_kernelPfS_S_ifi,"a",@progbits
	.sectionflags	@""
	.align	4
.nv.constant0._Z13invkin_kernelPfS_S_ifi:
	.zero		932


//--------------------- SYMBOLS --------------------------

	.type		.nv.reservedSmem.offset0,@object
	.size		.nv.reservedSmem.offset0,0x4
	.type		.nv.reservedSmem.cap,@object
	.size		.nv.reservedSmem.cap,0x4
	.type		vprintf,@function
